//
// Generated by NVIDIA NVVM Compiler
//
// Compiler Build ID: CL-36424714
// Cuda compilation tools, release 13.0, V13.0.88
// Based on NVVM 20.0.0
//

.version 9.0
.target sm_100
.address_size 64

	// .globl	matrixAddMatrix
// _ZZ15matrixMulMatrixE5aTile has been demoted
// _ZZ15matrixMulMatrixE5bTile has been demoted

.visible .entry matrixAddMatrix(
	.param .u64 .ptr .align 1 matrixAddMatrix_param_0,
	.param .u64 .ptr .align 1 matrixAddMatrix_param_1,
	.param .u64 .ptr .align 1 matrixAddMatrix_param_2,
	.param .u32 matrixAddMatrix_param_3,
	.param .u32 matrixAddMatrix_param_4
)
{
	.reg .pred 	%p<19>;
	.reg .b32 	%r<48>;
	.reg .b32 	%f<49>;
	.reg .b64 	%rd<71>;

	ld.param.u64 	%rd4, [matrixAddMatrix_param_0];
	ld.param.u64 	%rd5, [matrixAddMatrix_param_1];
	ld.param.u64 	%rd6, [matrixAddMatrix_param_2];
	ld.param.u32 	%r16, [matrixAddMatrix_param_3];
	ld.param.u32 	%r15, [matrixAddMatrix_param_4];
	cvta.to.global.u64 	%rd1, %rd6;
	cvta.to.global.u64 	%rd2, %rd5;
	cvta.to.global.u64 	%rd3, %rd4;
	mov.u32 	%r17, %ctaid.y;
	mov.u32 	%r18, %ntid.y;
	mov.u32 	%r19, %tid.y;
	mad.lo.s32 	%r20, %r17, %r18, %r19;
	mov.u32 	%r21, %ctaid.x;
	mov.u32 	%r22, %ntid.x;
	mov.u32 	%r23, %tid.x;
	mad.lo.s32 	%r2, %r21, %r22, %r23;
	setp.ge.s32 	%p1, %r2, %r15;
	setp.ge.s32 	%p2, %r20, %r16;
	or.pred  	%p3, %p1, %p2;
	@%p3 bra 	$L__BB0_17;
	mad.lo.s32 	%r3, %r20, %r15, %r2;
	mul.wide.s32 	%rd7, %r3, 4;
	add.s64 	%rd8, %rd3, %rd7;
	ld.global.f32 	%f1, [%rd8];
	add.s64 	%rd9, %rd2, %rd7;
	ld.global.f32 	%f2, [%rd9];
	add.f32 	%f3, %f1, %f2;
	add.s64 	%rd10, %rd1, %rd7;
	st.global.f32 	[%rd10], %f3;
	add.s32 	%r24, %r20, 4;
	setp.ge.u32 	%p4, %r24, %r16;
	@%p4 bra 	$L__BB0_17;
	shl.b32 	%r4, %r15, 2;
	add.s32 	%r25, %r3, %r4;
	mul.wide.s32 	%rd11, %r25, 4;
	add.s64 	%rd12, %rd3, %rd11;
	ld.global.f32 	%f4, [%rd12];
	add.s64 	%rd13, %rd2, %rd11;
	ld.global.f32 	%f5, [%rd13];
	add.f32 	%f6, %f4, %f5;
	add.s64 	%rd14, %rd1, %rd11;
	st.global.f32 	[%rd14], %f6;
	add.s32 	%r26, %r20, 8;
	setp.ge.u32 	%p5, %r26, %r16;
	@%p5 bra 	$L__BB0_17;
	shl.b32 	%r5, %r15, 3;
	add.s32 	%r6, %r3, %r5;
	mul.wide.s32 	%rd15, %r6, 4;
	add.s64 	%rd16, %rd3, %rd15;
	ld.global.f32 	%f7, [%rd16];
	add.s64 	%rd17, %rd2, %rd15;
	ld.global.f32 	%f8, [%rd17];
	add.f32 	%f9, %f7, %f8;
	add.s64 	%rd18, %rd1, %rd15;
	st.global.f32 	[%rd18], %f9;
	add.s32 	%r27, %r20, 12;
	setp.ge.u32 	%p6, %r27, %r16;
	@%p6 bra 	$L__BB0_17;
	add.s32 	%r28, %r6, %r4;
	mul.wide.s32 	%rd19, %r28, 4;
	add.s64 	%rd20, %rd3, %rd19;
	ld.global.f32 	%f10, [%rd20];
	add.s64 	%rd21, %rd2, %rd19;
	ld.global.f32 	%f11, [%rd21];
	add.f32 	%f12, %f10, %f11;
	add.s64 	%rd22, %rd1, %rd19;
	st.global.f32 	[%rd22], %f12;
	add.s32 	%r29, %r20, 16;
	setp.ge.u32 	%p7, %r29, %r16;
	@%p7 bra 	$L__BB0_17;
	shl.b32 	%r7, %r15, 4;
	add.s32 	%r8, %r3, %r7;
	mul.wide.s32 	%rd23, %r8, 4;
	add.s64 	%rd24, %rd3, %rd23;
	ld.global.f32 	%f13, [%rd24];
	add.s64 	%rd25, %rd2, %rd23;
	ld.global.f32 	%f14, [%rd25];
	add.f32 	%f15, %f13, %f14;
	add.s64 	%rd26, %rd1, %rd23;
	st.global.f32 	[%rd26], %f15;
	add.s32 	%r30, %r20, 20;
	setp.ge.u32 	%p8, %r30, %r16;
	@%p8 bra 	$L__BB0_17;
	add.s32 	%r31, %r8, %r4;
	mul.wide.s32 	%rd27, %r31, 4;
	add.s64 	%rd28, %rd3, %rd27;
	ld.global.f32 	%f16, [%rd28];
	add.s64 	%rd29, %rd2, %rd27;
	ld.global.f32 	%f17, [%rd29];
	add.f32 	%f18, %f16, %f17;
	add.s64 	%rd30, %rd1, %rd27;
	st.global.f32 	[%rd30], %f18;
	add.s32 	%r32, %r20, 24;
	setp.ge.u32 	%p9, %r32, %r16;
	@%p9 bra 	$L__BB0_17;
	add.s32 	%r9, %r8, %r5;
	mul.wide.s32 	%rd31, %r9, 4;
	add.s64 	%rd32, %rd3, %rd31;
	ld.global.f32 	%f19, [%rd32];
	add.s64 	%rd33, %rd2, %rd31;
	ld.global.f32 	%f20, [%rd33];
	add.f32 	%f21, %f19, %f20;
	add.s64 	%rd34, %rd1, %rd31;
	st.global.f32 	[%rd34], %f21;
	add.s32 	%r33, %r20, 28;
	setp.ge.u32 	%p10, %r33, %r16;
	@%p10 bra 	$L__BB0_17;
	add.s32 	%r34, %r9, %r4;
	mul.wide.s32 	%rd35, %r34, 4;
	add.s64 	%rd36, %rd3, %rd35;
	ld.global.f32 	%f22, [%rd36];
	add.s64 	%rd37, %rd2, %rd35;
	ld.global.f32 	%f23, [%rd37];
	add.f32 	%f24, %f22, %f23;
	add.s64 	%rd38, %rd1, %rd35;
	st.global.f32 	[%rd38], %f24;
	add.s32 	%r35, %r20, 32;
	setp.ge.u32 	%p11, %r35, %r16;
	@%p11 bra 	$L__BB0_17;
	shl.b32 	%r36, %r15, 5;
	add.s32 	%r10, %r3, %r36;
	mul.wide.s32 	%rd39, %r10, 4;
	add.s64 	%rd40, %rd3, %rd39;
	ld.global.f32 	%f25, [%rd40];
	add.s64 	%rd41, %rd2, %rd39;
	ld.global.f32 	%f26, [%rd41];
	add.f32 	%f27, %f25, %f26;
	add.s64 	%rd42, %rd1, %rd39;
	st.global.f32 	[%rd42], %f27;
	add.s32 	%r37, %r20, 36;
	setp.ge.u32 	%p12, %r37, %r16;
	@%p12 bra 	$L__BB0_17;
	add.s32 	%r38, %r10, %r4;
	mul.wide.s32 	%rd43, %r38, 4;
	add.s64 	%rd44, %rd3, %rd43;
	ld.global.f32 	%f28, [%rd44];
	add.s64 	%rd45, %rd2, %rd43;
	ld.global.f32 	%f29, [%rd45];
	add.f32 	%f30, %f28, %f29;
	add.s64 	%rd46, %rd1, %rd43;
	st.global.f32 	[%rd46], %f30;
	add.s32 	%r39, %r20, 40;
	setp.ge.u32 	%p13, %r39, %r16;
	@%p13 bra 	$L__BB0_17;
	add.s32 	%r11, %r10, %r5;
	mul.wide.s32 	%rd47, %r11, 4;
	add.s64 	%rd48, %rd3, %rd47;
	ld.global.f32 	%f31, [%rd48];
	add.s64 	%rd49, %rd2, %rd47;
	ld.global.f32 	%f32, [%rd49];
	add.f32 	%f33, %f31, %f32;
	add.s64 	%rd50, %rd1, %rd47;
	st.global.f32 	[%rd50], %f33;
	add.s32 	%r40, %r20, 44;
	setp.ge.u32 	%p14, %r40, %r16;
	@%p14 bra 	$L__BB0_17;
	add.s32 	%r41, %r11, %r4;
	mul.wide.s32 	%rd51, %r41, 4;
	add.s64 	%rd52, %rd3, %rd51;
	ld.global.f32 	%f34, [%rd52];
	add.s64 	%rd53, %rd2, %rd51;
	ld.global.f32 	%f35, [%rd53];
	add.f32 	%f36, %f34, %f35;
	add.s64 	%rd54, %rd1, %rd51;
	st.global.f32 	[%rd54], %f36;
	add.s32 	%r42, %r20, 48;
	setp.ge.u32 	%p15, %r42, %r16;
	@%p15 bra 	$L__BB0_17;
	add.s32 	%r12, %r10, %r7;
	mul.wide.s32 	%rd55, %r12, 4;
	add.s64 	%rd56, %rd3, %rd55;
	ld.global.f32 	%f37, [%rd56];
	add.s64 	%rd57, %rd2, %rd55;
	ld.global.f32 	%f38, [%rd57];
	add.f32 	%f39, %f37, %f38;
	add.s64 	%rd58, %rd1, %rd55;
	st.global.f32 	[%rd58], %f39;
	add.s32 	%r43, %r20, 52;
	setp.ge.u32 	%p16, %r43, %r16;
	@%p16 bra 	$L__BB0_17;
	add.s32 	%r44, %r12, %r4;
	mul.wide.s32 	%rd59, %r44, 4;
	add.s64 	%rd60, %rd3, %rd59;
	ld.global.f32 	%f40, [%rd60];
	add.s64 	%rd61, %rd2, %rd59;
	ld.global.f32 	%f41, [%rd61];
	add.f32 	%f42, %f40, %f41;
	add.s64 	%rd62, %rd1, %rd59;
	st.global.f32 	[%rd62], %f42;
	add.s32 	%r45, %r20, 56;
	setp.ge.u32 	%p17, %r45, %r16;
	@%p17 bra 	$L__BB0_17;
	add.s32 	%r13, %r12, %r5;
	mul.wide.s32 	%rd63, %r13, 4;
	add.s64 	%rd64, %rd3, %rd63;
	ld.global.f32 	%f43, [%rd64];
	add.s64 	%rd65, %rd2, %rd63;
	ld.global.f32 	%f44, [%rd65];
	add.f32 	%f45, %f43, %f44;
	add.s64 	%rd66, %rd1, %rd63;
	st.global.f32 	[%rd66], %f45;
	add.s32 	%r46, %r20, 60;
	setp.ge.u32 	%p18, %r46, %r16;
	@%p18 bra 	$L__BB0_17;
	add.s32 	%r47, %r13, %r4;
	mul.wide.s32 	%rd67, %r47, 4;
	add.s64 	%rd68, %rd3, %rd67;
	ld.global.f32 	%f46, [%rd68];
	add.s64 	%rd69, %rd2, %rd67;
	ld.global.f32 	%f47, [%rd69];
	add.f32 	%f48, %f46, %f47;
	add.s64 	%rd70, %rd1, %rd67;
	st.global.f32 	[%rd70], %f48;
$L__BB0_17:
	ret;

}
	// .globl	matrixAddScalar
.visible .entry matrixAddScalar(
	.param .u64 .ptr .align 1 matrixAddScalar_param_0,
	.param .f32 matrixAddScalar_param_1,
	.param .u64 .ptr .align 1 matrixAddScalar_param_2,
	.param .u32 matrixAddScalar_param_3,
	.param .u32 matrixAddScalar_param_4
)
{
	.reg .pred 	%p<19>;
	.reg .b32 	%r<48>;
	.reg .b32 	%f<34>;
	.reg .b64 	%rd<53>;

	ld.param.u64 	%rd3, [matrixAddScalar_param_0];
	ld.param.f32 	%f1, [matrixAddScalar_param_1];
	ld.param.u64 	%rd4, [matrixAddScalar_param_2];
	ld.param.u32 	%r16, [matrixAddScalar_param_3];
	ld.param.u32 	%r15, [matrixAddScalar_param_4];
	cvta.to.global.u64 	%rd1, %rd4;
	cvta.to.global.u64 	%rd2, %rd3;
	mov.u32 	%r17, %ctaid.y;
	mov.u32 	%r18, %ntid.y;
	mov.u32 	%r19, %tid.y;
	mad.lo.s32 	%r20, %r17, %r18, %r19;
	mov.u32 	%r21, %ctaid.x;
	mov.u32 	%r22, %ntid.x;
	mov.u32 	%r23, %tid.x;
	mad.lo.s32 	%r2, %r21, %r22, %r23;
	setp.ge.s32 	%p1, %r2, %r15;
	setp.ge.s32 	%p2, %r20, %r16;
	or.pred  	%p3, %p1, %p2;
	@%p3 bra 	$L__BB1_17;
	mad.lo.s32 	%r3, %r20, %r15, %r2;
	mul.wide.s32 	%rd5, %r3, 4;
	add.s64 	%rd6, %rd2, %rd5;
	ld.global.f32 	%f2, [%rd6];
	add.f32 	%f3, %f1, %f2;
	add.s64 	%rd7, %rd1, %rd5;
	st.global.f32 	[%rd7], %f3;
	add.s32 	%r24, %r20, 4;
	setp.ge.u32 	%p4, %r24, %r16;
	@%p4 bra 	$L__BB1_17;
	shl.b32 	%r4, %r15, 2;
	add.s32 	%r25, %r3, %r4;
	mul.wide.s32 	%rd8, %r25, 4;
	add.s64 	%rd9, %rd2, %rd8;
	ld.global.f32 	%f4, [%rd9];
	add.f32 	%f5, %f1, %f4;
	add.s64 	%rd10, %rd1, %rd8;
	st.global.f32 	[%rd10], %f5;
	add.s32 	%r26, %r20, 8;
	setp.ge.u32 	%p5, %r26, %r16;
	@%p5 bra 	$L__BB1_17;
	shl.b32 	%r5, %r15, 3;
	add.s32 	%r6, %r3, %r5;
	mul.wide.s32 	%rd11, %r6, 4;
	add.s64 	%rd12, %rd2, %rd11;
	ld.global.f32 	%f6, [%rd12];
	add.f32 	%f7, %f1, %f6;
	add.s64 	%rd13, %rd1, %rd11;
	st.global.f32 	[%rd13], %f7;
	add.s32 	%r27, %r20, 12;
	setp.ge.u32 	%p6, %r27, %r16;
	@%p6 bra 	$L__BB1_17;
	add.s32 	%r28, %r6, %r4;
	mul.wide.s32 	%rd14, %r28, 4;
	add.s64 	%rd15, %rd2, %rd14;
	ld.global.f32 	%f8, [%rd15];
	add.f32 	%f9, %f1, %f8;
	add.s64 	%rd16, %rd1, %rd14;
	st.global.f32 	[%rd16], %f9;
	add.s32 	%r29, %r20, 16;
	setp.ge.u32 	%p7, %r29, %r16;
	@%p7 bra 	$L__BB1_17;
	shl.b32 	%r7, %r15, 4;
	add.s32 	%r8, %r3, %r7;
	mul.wide.s32 	%rd17, %r8, 4;
	add.s64 	%rd18, %rd2, %rd17;
	ld.global.f32 	%f10, [%rd18];
	add.f32 	%f11, %f1, %f10;
	add.s64 	%rd19, %rd1, %rd17;
	st.global.f32 	[%rd19], %f11;
	add.s32 	%r30, %r20, 20;
	setp.ge.u32 	%p8, %r30, %r16;
	@%p8 bra 	$L__BB1_17;
	add.s32 	%r31, %r8, %r4;
	mul.wide.s32 	%rd20, %r31, 4;
	add.s64 	%rd21, %rd2, %rd20;
	ld.global.f32 	%f12, [%rd21];
	add.f32 	%f13, %f1, %f12;
	add.s64 	%rd22, %rd1, %rd20;
	st.global.f32 	[%rd22], %f13;
	add.s32 	%r32, %r20, 24;
	setp.ge.u32 	%p9, %r32, %r16;
	@%p9 bra 	$L__BB1_17;
	add.s32 	%r9, %r8, %r5;
	mul.wide.s32 	%rd23, %r9, 4;
	add.s64 	%rd24, %rd2, %rd23;
	ld.global.f32 	%f14, [%rd24];
	add.f32 	%f15, %f1, %f14;
	add.s64 	%rd25, %rd1, %rd23;
	st.global.f32 	[%rd25], %f15;
	add.s32 	%r33, %r20, 28;
	setp.ge.u32 	%p10, %r33, %r16;
	@%p10 bra 	$L__BB1_17;
	add.s32 	%r34, %r9, %r4;
	mul.wide.s32 	%rd26, %r34, 4;
	add.s64 	%rd27, %rd2, %rd26;
	ld.global.f32 	%f16, [%rd27];
	add.f32 	%f17, %f1, %f16;
	add.s64 	%rd28, %rd1, %rd26;
	st.global.f32 	[%rd28], %f17;
	add.s32 	%r35, %r20, 32;
	setp.ge.u32 	%p11, %r35, %r16;
	@%p11 bra 	$L__BB1_17;
	shl.b32 	%r36, %r15, 5;
	add.s32 	%r10, %r3, %r36;
	mul.wide.s32 	%rd29, %r10, 4;
	add.s64 	%rd30, %rd2, %rd29;
	ld.global.f32 	%f18, [%rd30];
	add.f32 	%f19, %f1, %f18;
	add.s64 	%rd31, %rd1, %rd29;
	st.global.f32 	[%rd31], %f19;
	add.s32 	%r37, %r20, 36;
	setp.ge.u32 	%p12, %r37, %r16;
	@%p12 bra 	$L__BB1_17;
	add.s32 	%r38, %r10, %r4;
	mul.wide.s32 	%rd32, %r38, 4;
	add.s64 	%rd33, %rd2, %rd32;
	ld.global.f32 	%f20, [%rd33];
	add.f32 	%f21, %f1, %f20;
	add.s64 	%rd34, %rd1, %rd32;
	st.global.f32 	[%rd34], %f21;
	add.s32 	%r39, %r20, 40;
	setp.ge.u32 	%p13, %r39, %r16;
	@%p13 bra 	$L__BB1_17;
	add.s32 	%r11, %r10, %r5;
	mul.wide.s32 	%rd35, %r11, 4;
	add.s64 	%rd36, %rd2, %rd35;
	ld.global.f32 	%f22, [%rd36];
	add.f32 	%f23, %f1, %f22;
	add.s64 	%rd37, %rd1, %rd35;
	st.global.f32 	[%rd37], %f23;
	add.s32 	%r40, %r20, 44;
	setp.ge.u32 	%p14, %r40, %r16;
	@%p14 bra 	$L__BB1_17;
	add.s32 	%r41, %r11, %r4;
	mul.wide.s32 	%rd38, %r41, 4;
	add.s64 	%rd39, %rd2, %rd38;
	ld.global.f32 	%f24, [%rd39];
	add.f32 	%f25, %f1, %f24;
	add.s64 	%rd40, %rd1, %rd38;
	st.global.f32 	[%rd40], %f25;
	add.s32 	%r42, %r20, 48;
	setp.ge.u32 	%p15, %r42, %r16;
	@%p15 bra 	$L__BB1_17;
	add.s32 	%r12, %r10, %r7;
	mul.wide.s32 	%rd41, %r12, 4;
	add.s64 	%rd42, %rd2, %rd41;
	ld.global.f32 	%f26, [%rd42];
	add.f32 	%f27, %f1, %f26;
	add.s64 	%rd43, %rd1, %rd41;
	st.global.f32 	[%rd43], %f27;
	add.s32 	%r43, %r20, 52;
	setp.ge.u32 	%p16, %r43, %r16;
	@%p16 bra 	$L__BB1_17;
	add.s32 	%r44, %r12, %r4;
	mul.wide.s32 	%rd44, %r44, 4;
	add.s64 	%rd45, %rd2, %rd44;
	ld.global.f32 	%f28, [%rd45];
	add.f32 	%f29, %f1, %f28;
	add.s64 	%rd46, %rd1, %rd44;
	st.global.f32 	[%rd46], %f29;
	add.s32 	%r45, %r20, 56;
	setp.ge.u32 	%p17, %r45, %r16;
	@%p17 bra 	$L__BB1_17;
	add.s32 	%r13, %r12, %r5;
	mul.wide.s32 	%rd47, %r13, 4;
	add.s64 	%rd48, %rd2, %rd47;
	ld.global.f32 	%f30, [%rd48];
	add.f32 	%f31, %f1, %f30;
	add.s64 	%rd49, %rd1, %rd47;
	st.global.f32 	[%rd49], %f31;
	add.s32 	%r46, %r20, 60;
	setp.ge.u32 	%p18, %r46, %r16;
	@%p18 bra 	$L__BB1_17;
	add.s32 	%r47, %r13, %r4;
	mul.wide.s32 	%rd50, %r47, 4;
	add.s64 	%rd51, %rd2, %rd50;
	ld.global.f32 	%f32, [%rd51];
	add.f32 	%f33, %f1, %f32;
	add.s64 	%rd52, %rd1, %rd50;
	st.global.f32 	[%rd52], %f33;
$L__BB1_17:
	ret;

}
	// .globl	matrixSigmoid
.visible .entry matrixSigmoid(
	.param .u64 .ptr .align 1 matrixSigmoid_param_0,
	.param .u64 .ptr .align 1 matrixSigmoid_param_1,
	.param .u32 matrixSigmoid_param_2,
	.param .u32 matrixSigmoid_param_3
)
{
	.reg .pred 	%p<19>;
	.reg .b32 	%r<80>;
	.reg .b32 	%f<225>;
	.reg .b64 	%rd<53>;

	ld.param.u64 	%rd3, [matrixSigmoid_param_0];
	ld.param.u64 	%rd4, [matrixSigmoid_param_1];
	ld.param.u32 	%r16, [matrixSigmoid_param_2];
	ld.param.u32 	%r15, [matrixSigmoid_param_3];
	cvta.to.global.u64 	%rd1, %rd4;
	cvta.to.global.u64 	%rd2, %rd3;
	mov.u32 	%r17, %ctaid.y;
	mov.u32 	%r18, %ntid.y;
	mov.u32 	%r19, %tid.y;
	mad.lo.s32 	%r20, %r17, %r18, %r19;
	mov.u32 	%r21, %ctaid.x;
	mov.u32 	%r22, %ntid.x;
	mov.u32 	%r23, %tid.x;
	mad.lo.s32 	%r2, %r21, %r22, %r23;
	setp.ge.s32 	%p1, %r2, %r15;
	setp.ge.s32 	%p2, %r20, %r16;
	or.pred  	%p3, %p1, %p2;
	@%p3 bra 	$L__BB2_17;
	mad.lo.s32 	%r3, %r20, %r15, %r2;
	mul.wide.s32 	%rd5, %r3, 4;
	add.s64 	%rd6, %rd2, %rd5;
	ld.global.f32 	%f1, [%rd6];
	fma.rn.f32 	%f2, %f1, 0fBBBB989D, 0f3F000000;
	cvt.sat.f32.f32 	%f3, %f2;
	mov.f32 	%f4, 0f4B400001;
	mov.f32 	%f5, 0f437C0000;
	fma.rm.f32 	%f6, %f3, %f5, %f4;
	add.f32 	%f7, %f6, 0fCB40007F;
	neg.f32 	%f8, %f7;
	fma.rn.f32 	%f9, %f1, 0fBFB8AA3B, %f8;
	fma.rn.f32 	%f10, %f1, 0fB2A57060, %f9;
	mov.b32 	%r24, %f6;
	shl.b32 	%r25, %r24, 23;
	mov.b32 	%f11, %r25;
	ex2.approx.ftz.f32 	%f12, %f10;
	fma.rn.f32 	%f13, %f12, %f11, 0f3F800000;
	rcp.rn.f32 	%f14, %f13;
	add.s64 	%rd7, %rd1, %rd5;
	st.global.f32 	[%rd7], %f14;
	add.s32 	%r26, %r20, 4;
	setp.ge.u32 	%p4, %r26, %r16;
	@%p4 bra 	$L__BB2_17;
	shl.b32 	%r4, %r15, 2;
	add.s32 	%r27, %r3, %r4;
	mul.wide.s32 	%rd8, %r27, 4;
	add.s64 	%rd9, %rd2, %rd8;
	ld.global.f32 	%f15, [%rd9];
	fma.rn.f32 	%f16, %f15, 0fBBBB989D, 0f3F000000;
	cvt.sat.f32.f32 	%f17, %f16;
	mov.f32 	%f18, 0f4B400001;
	mov.f32 	%f19, 0f437C0000;
	fma.rm.f32 	%f20, %f17, %f19, %f18;
	add.f32 	%f21, %f20, 0fCB40007F;
	neg.f32 	%f22, %f21;
	fma.rn.f32 	%f23, %f15, 0fBFB8AA3B, %f22;
	fma.rn.f32 	%f24, %f15, 0fB2A57060, %f23;
	mov.b32 	%r28, %f20;
	shl.b32 	%r29, %r28, 23;
	mov.b32 	%f25, %r29;
	ex2.approx.ftz.f32 	%f26, %f24;
	fma.rn.f32 	%f27, %f26, %f25, 0f3F800000;
	rcp.rn.f32 	%f28, %f27;
	add.s64 	%rd10, %rd1, %rd8;
	st.global.f32 	[%rd10], %f28;
	add.s32 	%r30, %r20, 8;
	setp.ge.u32 	%p5, %r30, %r16;
	@%p5 bra 	$L__BB2_17;
	shl.b32 	%r5, %r15, 3;
	add.s32 	%r6, %r3, %r5;
	mul.wide.s32 	%rd11, %r6, 4;
	add.s64 	%rd12, %rd2, %rd11;
	ld.global.f32 	%f29, [%rd12];
	fma.rn.f32 	%f30, %f29, 0fBBBB989D, 0f3F000000;
	cvt.sat.f32.f32 	%f31, %f30;
	mov.f32 	%f32, 0f4B400001;
	mov.f32 	%f33, 0f437C0000;
	fma.rm.f32 	%f34, %f31, %f33, %f32;
	add.f32 	%f35, %f34, 0fCB40007F;
	neg.f32 	%f36, %f35;
	fma.rn.f32 	%f37, %f29, 0fBFB8AA3B, %f36;
	fma.rn.f32 	%f38, %f29, 0fB2A57060, %f37;
	mov.b32 	%r31, %f34;
	shl.b32 	%r32, %r31, 23;
	mov.b32 	%f39, %r32;
	ex2.approx.ftz.f32 	%f40, %f38;
	fma.rn.f32 	%f41, %f40, %f39, 0f3F800000;
	rcp.rn.f32 	%f42, %f41;
	add.s64 	%rd13, %rd1, %rd11;
	st.global.f32 	[%rd13], %f42;
	add.s32 	%r33, %r20, 12;
	setp.ge.u32 	%p6, %r33, %r16;
	@%p6 bra 	$L__BB2_17;
	add.s32 	%r34, %r6, %r4;
	mul.wide.s32 	%rd14, %r34, 4;
	add.s64 	%rd15, %rd2, %rd14;
	ld.global.f32 	%f43, [%rd15];
	fma.rn.f32 	%f44, %f43, 0fBBBB989D, 0f3F000000;
	cvt.sat.f32.f32 	%f45, %f44;
	mov.f32 	%f46, 0f4B400001;
	mov.f32 	%f47, 0f437C0000;
	fma.rm.f32 	%f48, %f45, %f47, %f46;
	add.f32 	%f49, %f48, 0fCB40007F;
	neg.f32 	%f50, %f49;
	fma.rn.f32 	%f51, %f43, 0fBFB8AA3B, %f50;
	fma.rn.f32 	%f52, %f43, 0fB2A57060, %f51;
	mov.b32 	%r35, %f48;
	shl.b32 	%r36, %r35, 23;
	mov.b32 	%f53, %r36;
	ex2.approx.ftz.f32 	%f54, %f52;
	fma.rn.f32 	%f55, %f54, %f53, 0f3F800000;
	rcp.rn.f32 	%f56, %f55;
	add.s64 	%rd16, %rd1, %rd14;
	st.global.f32 	[%rd16], %f56;
	add.s32 	%r37, %r20, 16;
	setp.ge.u32 	%p7, %r37, %r16;
	@%p7 bra 	$L__BB2_17;
	shl.b32 	%r7, %r15, 4;
	add.s32 	%r8, %r3, %r7;
	mul.wide.s32 	%rd17, %r8, 4;
	add.s64 	%rd18, %rd2, %rd17;
	ld.global.f32 	%f57, [%rd18];
	fma.rn.f32 	%f58, %f57, 0fBBBB989D, 0f3F000000;
	cvt.sat.f32.f32 	%f59, %f58;
	mov.f32 	%f60, 0f4B400001;
	mov.f32 	%f61, 0f437C0000;
	fma.rm.f32 	%f62, %f59, %f61, %f60;
	add.f32 	%f63, %f62, 0fCB40007F;
	neg.f32 	%f64, %f63;
	fma.rn.f32 	%f65, %f57, 0fBFB8AA3B, %f64;
	fma.rn.f32 	%f66, %f57, 0fB2A57060, %f65;
	mov.b32 	%r38, %f62;
	shl.b32 	%r39, %r38, 23;
	mov.b32 	%f67, %r39;
	ex2.approx.ftz.f32 	%f68, %f66;
	fma.rn.f32 	%f69, %f68, %f67, 0f3F800000;
	rcp.rn.f32 	%f70, %f69;
	add.s64 	%rd19, %rd1, %rd17;
	st.global.f32 	[%rd19], %f70;
	add.s32 	%r40, %r20, 20;
	setp.ge.u32 	%p8, %r40, %r16;
	@%p8 bra 	$L__BB2_17;
	add.s32 	%r41, %r8, %r4;
	mul.wide.s32 	%rd20, %r41, 4;
	add.s64 	%rd21, %rd2, %rd20;
	ld.global.f32 	%f71, [%rd21];
	fma.rn.f32 	%f72, %f71, 0fBBBB989D, 0f3F000000;
	cvt.sat.f32.f32 	%f73, %f72;
	mov.f32 	%f74, 0f4B400001;
	mov.f32 	%f75, 0f437C0000;
	fma.rm.f32 	%f76, %f73, %f75, %f74;
	add.f32 	%f77, %f76, 0fCB40007F;
	neg.f32 	%f78, %f77;
	fma.rn.f32 	%f79, %f71, 0fBFB8AA3B, %f78;
	fma.rn.f32 	%f80, %f71, 0fB2A57060, %f79;
	mov.b32 	%r42, %f76;
	shl.b32 	%r43, %r42, 23;
	mov.b32 	%f81, %r43;
	ex2.approx.ftz.f32 	%f82, %f80;
	fma.rn.f32 	%f83, %f82, %f81, 0f3F800000;
	rcp.rn.f32 	%f84, %f83;
	add.s64 	%rd22, %rd1, %rd20;
	st.global.f32 	[%rd22], %f84;
	add.s32 	%r44, %r20, 24;
	setp.ge.u32 	%p9, %r44, %r16;
	@%p9 bra 	$L__BB2_17;
	add.s32 	%r9, %r8, %r5;
	mul.wide.s32 	%rd23, %r9, 4;
	add.s64 	%rd24, %rd2, %rd23;
	ld.global.f32 	%f85, [%rd24];
	fma.rn.f32 	%f86, %f85, 0fBBBB989D, 0f3F000000;
	cvt.sat.f32.f32 	%f87, %f86;
	mov.f32 	%f88, 0f4B400001;
	mov.f32 	%f89, 0f437C0000;
	fma.rm.f32 	%f90, %f87, %f89, %f88;
	add.f32 	%f91, %f90, 0fCB40007F;
	neg.f32 	%f92, %f91;
	fma.rn.f32 	%f93, %f85, 0fBFB8AA3B, %f92;
	fma.rn.f32 	%f94, %f85, 0fB2A57060, %f93;
	mov.b32 	%r45, %f90;
	shl.b32 	%r46, %r45, 23;
	mov.b32 	%f95, %r46;
	ex2.approx.ftz.f32 	%f96, %f94;
	fma.rn.f32 	%f97, %f96, %f95, 0f3F800000;
	rcp.rn.f32 	%f98, %f97;
	add.s64 	%rd25, %rd1, %rd23;
	st.global.f32 	[%rd25], %f98;
	add.s32 	%r47, %r20, 28;
	setp.ge.u32 	%p10, %r47, %r16;
	@%p10 bra 	$L__BB2_17;
	add.s32 	%r48, %r9, %r4;
	mul.wide.s32 	%rd26, %r48, 4;
	add.s64 	%rd27, %rd2, %rd26;
	ld.global.f32 	%f99, [%rd27];
	fma.rn.f32 	%f100, %f99, 0fBBBB989D, 0f3F000000;
	cvt.sat.f32.f32 	%f101, %f100;
	mov.f32 	%f102, 0f4B400001;
	mov.f32 	%f103, 0f437C0000;
	fma.rm.f32 	%f104, %f101, %f103, %f102;
	add.f32 	%f105, %f104, 0fCB40007F;
	neg.f32 	%f106, %f105;
	fma.rn.f32 	%f107, %f99, 0fBFB8AA3B, %f106;
	fma.rn.f32 	%f108, %f99, 0fB2A57060, %f107;
	mov.b32 	%r49, %f104;
	shl.b32 	%r50, %r49, 23;
	mov.b32 	%f109, %r50;
	ex2.approx.ftz.f32 	%f110, %f108;
	fma.rn.f32 	%f111, %f110, %f109, 0f3F800000;
	rcp.rn.f32 	%f112, %f111;
	add.s64 	%rd28, %rd1, %rd26;
	st.global.f32 	[%rd28], %f112;
	add.s32 	%r51, %r20, 32;
	setp.ge.u32 	%p11, %r51, %r16;
	@%p11 bra 	$L__BB2_17;
	shl.b32 	%r52, %r15, 5;
	add.s32 	%r10, %r3, %r52;
	mul.wide.s32 	%rd29, %r10, 4;
	add.s64 	%rd30, %rd2, %rd29;
	ld.global.f32 	%f113, [%rd30];
	fma.rn.f32 	%f114, %f113, 0fBBBB989D, 0f3F000000;
	cvt.sat.f32.f32 	%f115, %f114;
	mov.f32 	%f116, 0f4B400001;
	mov.f32 	%f117, 0f437C0000;
	fma.rm.f32 	%f118, %f115, %f117, %f116;
	add.f32 	%f119, %f118, 0fCB40007F;
	neg.f32 	%f120, %f119;
	fma.rn.f32 	%f121, %f113, 0fBFB8AA3B, %f120;
	fma.rn.f32 	%f122, %f113, 0fB2A57060, %f121;
	mov.b32 	%r53, %f118;
	shl.b32 	%r54, %r53, 23;
	mov.b32 	%f123, %r54;
	ex2.approx.ftz.f32 	%f124, %f122;
	fma.rn.f32 	%f125, %f124, %f123, 0f3F800000;
	rcp.rn.f32 	%f126, %f125;
	add.s64 	%rd31, %rd1, %rd29;
	st.global.f32 	[%rd31], %f126;
	add.s32 	%r55, %r20, 36;
	setp.ge.u32 	%p12, %r55, %r16;
	@%p12 bra 	$L__BB2_17;
	add.s32 	%r56, %r10, %r4;
	mul.wide.s32 	%rd32, %r56, 4;
	add.s64 	%rd33, %rd2, %rd32;
	ld.global.f32 	%f127, [%rd33];
	fma.rn.f32 	%f128, %f127, 0fBBBB989D, 0f3F000000;
	cvt.sat.f32.f32 	%f129, %f128;
	mov.f32 	%f130, 0f4B400001;
	mov.f32 	%f131, 0f437C0000;
	fma.rm.f32 	%f132, %f129, %f131, %f130;
	add.f32 	%f133, %f132, 0fCB40007F;
	neg.f32 	%f134, %f133;
	fma.rn.f32 	%f135, %f127, 0fBFB8AA3B, %f134;
	fma.rn.f32 	%f136, %f127, 0fB2A57060, %f135;
	mov.b32 	%r57, %f132;
	shl.b32 	%r58, %r57, 23;
	mov.b32 	%f137, %r58;
	ex2.approx.ftz.f32 	%f138, %f136;
	fma.rn.f32 	%f139, %f138, %f137, 0f3F800000;
	rcp.rn.f32 	%f140, %f139;
	add.s64 	%rd34, %rd1, %rd32;
	st.global.f32 	[%rd34], %f140;
	add.s32 	%r59, %r20, 40;
	setp.ge.u32 	%p13, %r59, %r16;
	@%p13 bra 	$L__BB2_17;
	add.s32 	%r11, %r10, %r5;
	mul.wide.s32 	%rd35, %r11, 4;
	add.s64 	%rd36, %rd2, %rd35;
	ld.global.f32 	%f141, [%rd36];
	fma.rn.f32 	%f142, %f141, 0fBBBB989D, 0f3F000000;
	cvt.sat.f32.f32 	%f143, %f142;
	mov.f32 	%f144, 0f4B400001;
	mov.f32 	%f145, 0f437C0000;
	fma.rm.f32 	%f146, %f143, %f145, %f144;
	add.f32 	%f147, %f146, 0fCB40007F;
	neg.f32 	%f148, %f147;
	fma.rn.f32 	%f149, %f141, 0fBFB8AA3B, %f148;
	fma.rn.f32 	%f150, %f141, 0fB2A57060, %f149;
	mov.b32 	%r60, %f146;
	shl.b32 	%r61, %r60, 23;
	mov.b32 	%f151, %r61;
	ex2.approx.ftz.f32 	%f152, %f150;
	fma.rn.f32 	%f153, %f152, %f151, 0f3F800000;
	rcp.rn.f32 	%f154, %f153;
	add.s64 	%rd37, %rd1, %rd35;
	st.global.f32 	[%rd37], %f154;
	add.s32 	%r62, %r20, 44;
	setp.ge.u32 	%p14, %r62, %r16;
	@%p14 bra 	$L__BB2_17;
	add.s32 	%r63, %r11, %r4;
	mul.wide.s32 	%rd38, %r63, 4;
	add.s64 	%rd39, %rd2, %rd38;
	ld.global.f32 	%f155, [%rd39];
	fma.rn.f32 	%f156, %f155, 0fBBBB989D, 0f3F000000;
	cvt.sat.f32.f32 	%f157, %f156;
	mov.f32 	%f158, 0f4B400001;
	mov.f32 	%f159, 0f437C0000;
	fma.rm.f32 	%f160, %f157, %f159, %f158;
	add.f32 	%f161, %f160, 0fCB40007F;
	neg.f32 	%f162, %f161;
	fma.rn.f32 	%f163, %f155, 0fBFB8AA3B, %f162;
	fma.rn.f32 	%f164, %f155, 0fB2A57060, %f163;
	mov.b32 	%r64, %f160;
	shl.b32 	%r65, %r64, 23;
	mov.b32 	%f165, %r65;
	ex2.approx.ftz.f32 	%f166, %f164;
	fma.rn.f32 	%f167, %f166, %f165, 0f3F800000;
	rcp.rn.f32 	%f168, %f167;
	add.s64 	%rd40, %rd1, %rd38;
	st.global.f32 	[%rd40], %f168;
	add.s32 	%r66, %r20, 48;
	setp.ge.u32 	%p15, %r66, %r16;
	@%p15 bra 	$L__BB2_17;
	add.s32 	%r12, %r10, %r7;
	mul.wide.s32 	%rd41, %r12, 4;
	add.s64 	%rd42, %rd2, %rd41;
	ld.global.f32 	%f169, [%rd42];
	fma.rn.f32 	%f170, %f169, 0fBBBB989D, 0f3F000000;
	cvt.sat.f32.f32 	%f171, %f170;
	mov.f32 	%f172, 0f4B400001;
	mov.f32 	%f173, 0f437C0000;
	fma.rm.f32 	%f174, %f171, %f173, %f172;
	add.f32 	%f175, %f174, 0fCB40007F;
	neg.f32 	%f176, %f175;
	fma.rn.f32 	%f177, %f169, 0fBFB8AA3B, %f176;
	fma.rn.f32 	%f178, %f169, 0fB2A57060, %f177;
	mov.b32 	%r67, %f174;
	shl.b32 	%r68, %r67, 23;
	mov.b32 	%f179, %r68;
	ex2.approx.ftz.f32 	%f180, %f178;
	fma.rn.f32 	%f181, %f180, %f179, 0f3F800000;
	rcp.rn.f32 	%f182, %f181;
	add.s64 	%rd43, %rd1, %rd41;
	st.global.f32 	[%rd43], %f182;
	add.s32 	%r69, %r20, 52;
	setp.ge.u32 	%p16, %r69, %r16;
	@%p16 bra 	$L__BB2_17;
	add.s32 	%r70, %r12, %r4;
	mul.wide.s32 	%rd44, %r70, 4;
	add.s64 	%rd45, %rd2, %rd44;
	ld.global.f32 	%f183, [%rd45];
	fma.rn.f32 	%f184, %f183, 0fBBBB989D, 0f3F000000;
	cvt.sat.f32.f32 	%f185, %f184;
	mov.f32 	%f186, 0f4B400001;
	mov.f32 	%f187, 0f437C0000;
	fma.rm.f32 	%f188, %f185, %f187, %f186;
	add.f32 	%f189, %f188, 0fCB40007F;
	neg.f32 	%f190, %f189;
	fma.rn.f32 	%f191, %f183, 0fBFB8AA3B, %f190;
	fma.rn.f32 	%f192, %f183, 0fB2A57060, %f191;
	mov.b32 	%r71, %f188;
	shl.b32 	%r72, %r71, 23;
	mov.b32 	%f193, %r72;
	ex2.approx.ftz.f32 	%f194, %f192;
	fma.rn.f32 	%f195, %f194, %f193, 0f3F800000;
	rcp.rn.f32 	%f196, %f195;
	add.s64 	%rd46, %rd1, %rd44;
	st.global.f32 	[%rd46], %f196;
	add.s32 	%r73, %r20, 56;
	setp.ge.u32 	%p17, %r73, %r16;
	@%p17 bra 	$L__BB2_17;
	add.s32 	%r13, %r12, %r5;
	mul.wide.s32 	%rd47, %r13, 4;
	add.s64 	%rd48, %rd2, %rd47;
	ld.global.f32 	%f197, [%rd48];
	fma.rn.f32 	%f198, %f197, 0fBBBB989D, 0f3F000000;
	cvt.sat.f32.f32 	%f199, %f198;
	mov.f32 	%f200, 0f4B400001;
	mov.f32 	%f201, 0f437C0000;
	fma.rm.f32 	%f202, %f199, %f201, %f200;
	add.f32 	%f203, %f202, 0fCB40007F;
	neg.f32 	%f204, %f203;
	fma.rn.f32 	%f205, %f197, 0fBFB8AA3B, %f204;
	fma.rn.f32 	%f206, %f197, 0fB2A57060, %f205;
	mov.b32 	%r74, %f202;
	shl.b32 	%r75, %r74, 23;
	mov.b32 	%f207, %r75;
	ex2.approx.ftz.f32 	%f208, %f206;
	fma.rn.f32 	%f209, %f208, %f207, 0f3F800000;
	rcp.rn.f32 	%f210, %f209;
	add.s64 	%rd49, %rd1, %rd47;
	st.global.f32 	[%rd49], %f210;
	add.s32 	%r76, %r20, 60;
	setp.ge.u32 	%p18, %r76, %r16;
	@%p18 bra 	$L__BB2_17;
	add.s32 	%r77, %r13, %r4;
	mul.wide.s32 	%rd50, %r77, 4;
	add.s64 	%rd51, %rd2, %rd50;
	ld.global.f32 	%f211, [%rd51];
	fma.rn.f32 	%f212, %f211, 0fBBBB989D, 0f3F000000;
	cvt.sat.f32.f32 	%f213, %f212;
	mov.f32 	%f214, 0f4B400001;
	mov.f32 	%f215, 0f437C0000;
	fma.rm.f32 	%f216, %f213, %f215, %f214;
	add.f32 	%f217, %f216, 0fCB40007F;
	neg.f32 	%f218, %f217;
	fma.rn.f32 	%f219, %f211, 0fBFB8AA3B, %f218;
	fma.rn.f32 	%f220, %f211, 0fB2A57060, %f219;
	mov.b32 	%r78, %f216;
	shl.b32 	%r79, %r78, 23;
	mov.b32 	%f221, %r79;
	ex2.approx.ftz.f32 	%f222, %f220;
	fma.rn.f32 	%f223, %f222, %f221, 0f3F800000;
	rcp.rn.f32 	%f224, %f223;
	add.s64 	%rd52, %rd1, %rd50;
	st.global.f32 	[%rd52], %f224;
$L__BB2_17:
	ret;

}
	// .globl	matrixMulMatrix
.visible .entry matrixMulMatrix(
	.param .u64 .ptr .align 1 matrixMulMatrix_param_0,
	.param .u64 .ptr .align 1 matrixMulMatrix_param_1,
	.param .u64 .ptr .align 1 matrixMulMatrix_param_2,
	.param .u32 matrixMulMatrix_param_3,
	.param .u32 matrixMulMatrix_param_4,
	.param .u32 matrixMulMatrix_param_5,
	.param .u32 matrixMulMatrix_param_6,
	.param .u32 matrixMulMatrix_param_7,
	.param .u32 matrixMulMatrix_param_8
)
{
	.reg .pred 	%p<133>;
	.reg .b32 	%r<371>;
	.reg .b32 	%f<2249>;
	.reg .b64 	%rd<105>;
	// demoted variable
	.shared .align 4 .b8 _ZZ15matrixMulMatrixE5aTile[16384];
	// demoted variable
	.shared .align 4 .b8 _ZZ15matrixMulMatrixE5bTile[16384];
	ld.param.u64 	%rd6, [matrixMulMatrix_param_0];
	ld.param.u32 	%r125, [matrixMulMatrix_param_4];
	ld.param.u32 	%r127, [matrixMulMatrix_param_6];
	ld.param.u32 	%r128, [matrixMulMatrix_param_7];
	cvta.to.global.u64 	%rd1, %rd6;
	mov.u32 	%r336, %tid.x;
	mov.u32 	%r2, %tid.y;
	mov.u32 	%r130, %ctaid.y;
	shl.b32 	%r131, %r130, 6;
	add.s32 	%r3, %r131, %r2;
	mov.u32 	%r132, %ctaid.x;
	shl.b32 	%r4, %r132, 6;
	add.s32 	%r5, %r4, %r336;
	setp.lt.s32 	%p1, %r125, -62;
	mov.f32 	%f2217, 0f00000000;
	mov.f32 	%f2218, %f2217;
	mov.f32 	%f2219, %f2217;
	mov.f32 	%f2220, %f2217;
	mov.f32 	%f2221, %f2217;
	mov.f32 	%f2222, %f2217;
	mov.f32 	%f2223, %f2217;
	mov.f32 	%f2224, %f2217;
	mov.f32 	%f2225, %f2217;
	mov.f32 	%f2226, %f2217;
	mov.f32 	%f2227, %f2217;
	mov.f32 	%f2228, %f2217;
	mov.f32 	%f2229, %f2217;
	mov.f32 	%f2230, %f2217;
	mov.f32 	%f2231, %f2217;
	mov.f32 	%f2232, %f2217;
	@%p1 bra 	$L__BB3_114;
	add.s32 	%r133, %r125, -1;
	shr.s32 	%r134, %r133, 31;
	shr.u32 	%r135, %r134, 26;
	add.s32 	%r136, %r133, %r135;
	shr.s32 	%r137, %r136, 6;
	neg.s32 	%r370, %r137;
	shl.b32 	%r138, %r336, 2;
	mov.u32 	%r139, _ZZ15matrixMulMatrixE5aTile;
	mov.u32 	%r140, _ZZ15matrixMulMatrixE5bTile;
	add.s32 	%r141, %r140, %r138;
	shl.b32 	%r142, %r2, 8;
	add.s32 	%r8, %r139, %r142;
	add.s32 	%r6, %r8, %r138;
	mul.lo.s32 	%r143, %r3, %r125;
	shl.b32 	%r144, %r125, 2;
	add.s32 	%r145, %r143, %r144;
	shl.b32 	%r146, %r125, 3;
	add.s32 	%r147, %r146, %r143;
	add.s32 	%r148, %r147, %r144;
	shl.b32 	%r149, %r125, 4;
	add.s32 	%r150, %r149, %r143;
	add.s32 	%r151, %r150, %r144;
	add.s32 	%r152, %r146, %r150;
	add.s32 	%r153, %r152, %r144;
	shl.b32 	%r154, %r125, 5;
	add.s32 	%r155, %r154, %r143;
	add.s32 	%r156, %r155, %r144;
	add.s32 	%r157, %r146, %r155;
	add.s32 	%r158, %r157, %r144;
	add.s32 	%r159, %r149, %r155;
	add.s32 	%r160, %r159, %r144;
	add.s32 	%r161, %r146, %r159;
	add.s32 	%r162, %r161, %r144;
	add.s32 	%r7, %r141, %r142;
	add.s32 	%r369, %r2, 32;
	add.s32 	%r163, %r2, 60;
	mad.lo.s32 	%r164, %r127, %r163, %r336;
	add.s32 	%r368, %r164, %r4;
	add.s32 	%r165, %r2, 56;
	mad.lo.s32 	%r166, %r127, %r165, %r336;
	add.s32 	%r367, %r166, %r4;
	add.s32 	%r167, %r2, 52;
	mad.lo.s32 	%r168, %r127, %r167, %r336;
	add.s32 	%r366, %r168, %r4;
	add.s32 	%r169, %r2, 48;
	mad.lo.s32 	%r170, %r127, %r169, %r336;
	add.s32 	%r365, %r170, %r4;
	add.s32 	%r171, %r2, 44;
	mad.lo.s32 	%r172, %r127, %r171, %r336;
	add.s32 	%r364, %r172, %r4;
	add.s32 	%r173, %r2, 40;
	mad.lo.s32 	%r174, %r127, %r173, %r336;
	add.s32 	%r363, %r174, %r4;
	add.s32 	%r175, %r2, 36;
	mad.lo.s32 	%r176, %r127, %r175, %r336;
	add.s32 	%r362, %r176, %r4;
	mad.lo.s32 	%r177, %r127, %r369, %r336;
	add.s32 	%r361, %r177, %r4;
	add.s32 	%r178, %r2, 28;
	mad.lo.s32 	%r179, %r127, %r178, %r336;
	add.s32 	%r360, %r179, %r4;
	add.s32 	%r180, %r2, 24;
	mad.lo.s32 	%r181, %r127, %r180, %r336;
	add.s32 	%r359, %r181, %r4;
	add.s32 	%r182, %r2, 20;
	mad.lo.s32 	%r183, %r127, %r182, %r336;
	add.s32 	%r358, %r183, %r4;
	add.s32 	%r184, %r2, 16;
	mad.lo.s32 	%r185, %r127, %r184, %r336;
	add.s32 	%r357, %r185, %r4;
	add.s32 	%r186, %r2, 12;
	mad.lo.s32 	%r187, %r127, %r186, %r336;
	add.s32 	%r356, %r187, %r4;
	add.s32 	%r188, %r2, 8;
	mad.lo.s32 	%r189, %r127, %r188, %r336;
	add.s32 	%r355, %r189, %r4;
	mad.lo.s32 	%r190, %r2, %r127, %r336;
	add.s32 	%r354, %r190, %r4;
	add.s32 	%r191, %r2, 4;
	mad.lo.s32 	%r192, %r127, %r191, %r336;
	add.s32 	%r353, %r192, %r4;
	add.s32 	%r352, %r336, %r143;
	add.s32 	%r351, %r336, %r145;
	add.s32 	%r350, %r336, %r147;
	add.s32 	%r349, %r336, %r148;
	add.s32 	%r348, %r336, %r150;
	add.s32 	%r347, %r336, %r151;
	add.s32 	%r346, %r336, %r152;
	add.s32 	%r345, %r336, %r153;
	add.s32 	%r344, %r336, %r155;
	add.s32 	%r343, %r336, %r156;
	add.s32 	%r342, %r336, %r157;
	add.s32 	%r341, %r336, %r158;
	add.s32 	%r340, %r336, %r159;
	add.s32 	%r339, %r336, %r160;
	add.s32 	%r338, %r336, %r161;
	add.s32 	%r337, %r336, %r162;
	mov.f32 	%f2217, 0f00000000;
$L__BB3_2:
	ld.param.u32 	%r298, [matrixMulMatrix_param_3];
	setp.ge.s32 	%p2, %r3, %r298;
	setp.ge.s32 	%p3, %r336, %r125;
	mov.f32 	%f2215, 0f00000000;
	or.pred  	%p4, %p2, %p3;
	@%p4 bra 	$L__BB3_4;
	mul.wide.s32 	%rd7, %r352, 4;
	add.s64 	%rd8, %rd1, %rd7;
	ld.global.f32 	%f2215, [%rd8];
$L__BB3_4:
	ld.param.u32 	%r299, [matrixMulMatrix_param_3];
	setp.lt.s32 	%p5, %r336, %r125;
	add.s32 	%r193, %r3, 4;
	setp.lt.s32 	%p6, %r193, %r299;
	st.shared.f32 	[%r6], %f2215;
	and.pred  	%p7, %p6, %p5;
	@%p7 bra 	$L__BB3_6;
	mov.b32 	%r194, 0;
	st.shared.u32 	[%r6+1024], %r194;
	bra.uni 	$L__BB3_7;
$L__BB3_6:
	mul.wide.s32 	%rd9, %r351, 4;
	add.s64 	%rd10, %rd1, %rd9;
	ld.global.f32 	%f136, [%rd10];
	st.shared.f32 	[%r6+1024], %f136;
$L__BB3_7:
	ld.param.u32 	%r300, [matrixMulMatrix_param_3];
	setp.lt.s32 	%p8, %r336, %r125;
	add.s32 	%r195, %r3, 8;
	setp.lt.s32 	%p9, %r195, %r300;
	and.pred  	%p10, %p9, %p8;
	@%p10 bra 	$L__BB3_9;
	mov.b32 	%r196, 0;
	st.shared.u32 	[%r6+2048], %r196;
	bra.uni 	$L__BB3_10;
$L__BB3_9:
	mul.wide.s32 	%rd11, %r350, 4;
	add.s64 	%rd12, %rd1, %rd11;
	ld.global.f32 	%f137, [%rd12];
	st.shared.f32 	[%r6+2048], %f137;
$L__BB3_10:
	ld.param.u32 	%r301, [matrixMulMatrix_param_3];
	setp.lt.s32 	%p11, %r336, %r125;
	add.s32 	%r197, %r3, 12;
	setp.lt.s32 	%p12, %r197, %r301;
	and.pred  	%p13, %p12, %p11;
	@%p13 bra 	$L__BB3_12;
	mov.b32 	%r198, 0;
	st.shared.u32 	[%r6+3072], %r198;
	bra.uni 	$L__BB3_13;
$L__BB3_12:
	mul.wide.s32 	%rd13, %r349, 4;
	add.s64 	%rd14, %rd1, %rd13;
	ld.global.f32 	%f138, [%rd14];
	st.shared.f32 	[%r6+3072], %f138;
$L__BB3_13:
	ld.param.u32 	%r302, [matrixMulMatrix_param_3];
	setp.lt.s32 	%p14, %r336, %r125;
	add.s32 	%r199, %r3, 16;
	setp.lt.s32 	%p15, %r199, %r302;
	and.pred  	%p16, %p15, %p14;
	@%p16 bra 	$L__BB3_15;
	mov.b32 	%r200, 0;
	st.shared.u32 	[%r6+4096], %r200;
	bra.uni 	$L__BB3_16;
$L__BB3_15:
	mul.wide.s32 	%rd15, %r348, 4;
	add.s64 	%rd16, %rd1, %rd15;
	ld.global.f32 	%f139, [%rd16];
	st.shared.f32 	[%r6+4096], %f139;
$L__BB3_16:
	ld.param.u32 	%r303, [matrixMulMatrix_param_3];
	setp.lt.s32 	%p17, %r336, %r125;
	add.s32 	%r201, %r3, 20;
	setp.lt.s32 	%p18, %r201, %r303;
	and.pred  	%p19, %p18, %p17;
	@%p19 bra 	$L__BB3_18;
	mov.b32 	%r202, 0;
	st.shared.u32 	[%r6+5120], %r202;
	bra.uni 	$L__BB3_19;
$L__BB3_18:
	mul.wide.s32 	%rd17, %r347, 4;
	add.s64 	%rd18, %rd1, %rd17;
	ld.global.f32 	%f140, [%rd18];
	st.shared.f32 	[%r6+5120], %f140;
$L__BB3_19:
	ld.param.u32 	%r304, [matrixMulMatrix_param_3];
	setp.lt.s32 	%p20, %r336, %r125;
	add.s32 	%r203, %r3, 24;
	setp.lt.s32 	%p21, %r203, %r304;
	and.pred  	%p22, %p21, %p20;
	@%p22 bra 	$L__BB3_21;
	mov.b32 	%r204, 0;
	st.shared.u32 	[%r6+6144], %r204;
	bra.uni 	$L__BB3_22;
$L__BB3_21:
	mul.wide.s32 	%rd19, %r346, 4;
	add.s64 	%rd20, %rd1, %rd19;
	ld.global.f32 	%f141, [%rd20];
	st.shared.f32 	[%r6+6144], %f141;
$L__BB3_22:
	ld.param.u32 	%r305, [matrixMulMatrix_param_3];
	setp.lt.s32 	%p23, %r336, %r125;
	add.s32 	%r205, %r3, 28;
	setp.lt.s32 	%p24, %r205, %r305;
	and.pred  	%p25, %p24, %p23;
	@%p25 bra 	$L__BB3_24;
	mov.b32 	%r206, 0;
	st.shared.u32 	[%r6+7168], %r206;
	bra.uni 	$L__BB3_25;
$L__BB3_24:
	mul.wide.s32 	%rd21, %r345, 4;
	add.s64 	%rd22, %rd1, %rd21;
	ld.global.f32 	%f142, [%rd22];
	st.shared.f32 	[%r6+7168], %f142;
$L__BB3_25:
	ld.param.u32 	%r306, [matrixMulMatrix_param_3];
	setp.lt.s32 	%p26, %r336, %r125;
	add.s32 	%r207, %r3, 32;
	setp.lt.s32 	%p27, %r207, %r306;
	and.pred  	%p28, %p27, %p26;
	@%p28 bra 	$L__BB3_27;
	mov.b32 	%r208, 0;
	st.shared.u32 	[%r6+8192], %r208;
	bra.uni 	$L__BB3_28;
$L__BB3_27:
	mul.wide.s32 	%rd23, %r344, 4;
	add.s64 	%rd24, %rd1, %rd23;
	ld.global.f32 	%f143, [%rd24];
	st.shared.f32 	[%r6+8192], %f143;
$L__BB3_28:
	ld.param.u32 	%r307, [matrixMulMatrix_param_3];
	setp.lt.s32 	%p29, %r336, %r125;
	add.s32 	%r209, %r3, 36;
	setp.lt.s32 	%p30, %r209, %r307;
	and.pred  	%p31, %p30, %p29;
	@%p31 bra 	$L__BB3_30;
	mov.b32 	%r210, 0;
	st.shared.u32 	[%r6+9216], %r210;
	bra.uni 	$L__BB3_31;
$L__BB3_30:
	mul.wide.s32 	%rd25, %r343, 4;
	add.s64 	%rd26, %rd1, %rd25;
	ld.global.f32 	%f144, [%rd26];
	st.shared.f32 	[%r6+9216], %f144;
$L__BB3_31:
	ld.param.u32 	%r308, [matrixMulMatrix_param_3];
	setp.lt.s32 	%p32, %r336, %r125;
	add.s32 	%r211, %r3, 40;
	setp.lt.s32 	%p33, %r211, %r308;
	and.pred  	%p34, %p33, %p32;
	@%p34 bra 	$L__BB3_33;
	mov.b32 	%r212, 0;
	st.shared.u32 	[%r6+10240], %r212;
	bra.uni 	$L__BB3_34;
$L__BB3_33:
	mul.wide.s32 	%rd27, %r342, 4;
	add.s64 	%rd28, %rd1, %rd27;
	ld.global.f32 	%f145, [%rd28];
	st.shared.f32 	[%r6+10240], %f145;
$L__BB3_34:
	ld.param.u32 	%r309, [matrixMulMatrix_param_3];
	setp.lt.s32 	%p35, %r336, %r125;
	add.s32 	%r213, %r3, 44;
	setp.lt.s32 	%p36, %r213, %r309;
	and.pred  	%p37, %p36, %p35;
	@%p37 bra 	$L__BB3_36;
	mov.b32 	%r214, 0;
	st.shared.u32 	[%r6+11264], %r214;
	bra.uni 	$L__BB3_37;
$L__BB3_36:
	mul.wide.s32 	%rd29, %r341, 4;
	add.s64 	%rd30, %rd1, %rd29;
	ld.global.f32 	%f146, [%rd30];
	st.shared.f32 	[%r6+11264], %f146;
$L__BB3_37:
	ld.param.u32 	%r310, [matrixMulMatrix_param_3];
	setp.lt.s32 	%p38, %r336, %r125;
	add.s32 	%r215, %r3, 48;
	setp.lt.s32 	%p39, %r215, %r310;
	and.pred  	%p40, %p39, %p38;
	@%p40 bra 	$L__BB3_39;
	mov.b32 	%r216, 0;
	st.shared.u32 	[%r6+12288], %r216;
	bra.uni 	$L__BB3_40;
$L__BB3_39:
	mul.wide.s32 	%rd31, %r340, 4;
	add.s64 	%rd32, %rd1, %rd31;
	ld.global.f32 	%f147, [%rd32];
	st.shared.f32 	[%r6+12288], %f147;
$L__BB3_40:
	ld.param.u32 	%r311, [matrixMulMatrix_param_3];
	setp.lt.s32 	%p41, %r336, %r125;
	add.s32 	%r217, %r3, 52;
	setp.lt.s32 	%p42, %r217, %r311;
	and.pred  	%p43, %p42, %p41;
	@%p43 bra 	$L__BB3_42;
	mov.b32 	%r218, 0;
	st.shared.u32 	[%r6+13312], %r218;
	bra.uni 	$L__BB3_43;
$L__BB3_42:
	mul.wide.s32 	%rd33, %r339, 4;
	add.s64 	%rd34, %rd1, %rd33;
	ld.global.f32 	%f148, [%rd34];
	st.shared.f32 	[%r6+13312], %f148;
$L__BB3_43:
	ld.param.u32 	%r312, [matrixMulMatrix_param_3];
	setp.lt.s32 	%p44, %r336, %r125;
	add.s32 	%r219, %r3, 56;
	setp.lt.s32 	%p45, %r219, %r312;
	and.pred  	%p46, %p45, %p44;
	@%p46 bra 	$L__BB3_45;
	mov.b32 	%r220, 0;
	st.shared.u32 	[%r6+14336], %r220;
	bra.uni 	$L__BB3_46;
$L__BB3_45:
	mul.wide.s32 	%rd35, %r338, 4;
	add.s64 	%rd36, %rd1, %rd35;
	ld.global.f32 	%f149, [%rd36];
	st.shared.f32 	[%r6+14336], %f149;
$L__BB3_46:
	ld.param.u32 	%r313, [matrixMulMatrix_param_3];
	setp.lt.s32 	%p47, %r336, %r125;
	add.s32 	%r221, %r3, 60;
	setp.lt.s32 	%p48, %r221, %r313;
	and.pred  	%p49, %p48, %p47;
	@%p49 bra 	$L__BB3_48;
	mov.b32 	%r222, 0;
	st.shared.u32 	[%r6+15360], %r222;
	bra.uni 	$L__BB3_49;
$L__BB3_48:
	mul.wide.s32 	%rd37, %r337, 4;
	add.s64 	%rd38, %rd1, %rd37;
	ld.global.f32 	%f150, [%rd38];
	st.shared.f32 	[%r6+15360], %f150;
$L__BB3_49:
	ld.param.u32 	%r314, [matrixMulMatrix_param_5];
	ld.param.u64 	%rd103, [matrixMulMatrix_param_1];
	cvta.to.global.u64 	%rd2, %rd103;
	setp.ge.s32 	%p50, %r5, %r127;
	add.s32 	%r223, %r369, -32;
	setp.ge.s32 	%p51, %r223, %r314;
	mov.f32 	%f2216, 0f00000000;
	or.pred  	%p52, %p50, %p51;
	@%p52 bra 	$L__BB3_51;
	mul.wide.s32 	%rd39, %r354, 4;
	add.s64 	%rd40, %rd2, %rd39;
	ld.global.f32 	%f2216, [%rd40];
$L__BB3_51:
	ld.param.u32 	%r315, [matrixMulMatrix_param_5];
	setp.lt.s32 	%p53, %r5, %r127;
	st.shared.f32 	[%r7], %f2216;
	add.s32 	%r224, %r369, -28;
	setp.lt.s32 	%p54, %r224, %r315;
	and.pred  	%p55, %p53, %p54;
	@%p55 bra 	$L__BB3_53;
	mov.b32 	%r225, 0;
	st.shared.u32 	[%r7+1024], %r225;
	bra.uni 	$L__BB3_54;
$L__BB3_53:
	mul.wide.s32 	%rd41, %r353, 4;
	add.s64 	%rd42, %rd2, %rd41;
	ld.global.f32 	%f152, [%rd42];
	st.shared.f32 	[%r7+1024], %f152;
$L__BB3_54:
	ld.param.u32 	%r316, [matrixMulMatrix_param_5];
	add.s32 	%r226, %r369, -24;
	setp.lt.s32 	%p57, %r226, %r316;
	and.pred  	%p58, %p53, %p57;
	@%p58 bra 	$L__BB3_56;
	mov.b32 	%r227, 0;
	st.shared.u32 	[%r7+2048], %r227;
	bra.uni 	$L__BB3_57;
$L__BB3_56:
	mul.wide.s32 	%rd43, %r355, 4;
	add.s64 	%rd44, %rd2, %rd43;
	ld.global.f32 	%f153, [%rd44];
	st.shared.f32 	[%r7+2048], %f153;
$L__BB3_57:
	ld.param.u32 	%r317, [matrixMulMatrix_param_5];
	add.s32 	%r228, %r369, -20;
	setp.lt.s32 	%p60, %r228, %r317;
	and.pred  	%p61, %p53, %p60;
	@%p61 bra 	$L__BB3_59;
	mov.b32 	%r229, 0;
	st.shared.u32 	[%r7+3072], %r229;
	bra.uni 	$L__BB3_60;
$L__BB3_59:
	mul.wide.s32 	%rd45, %r356, 4;
	add.s64 	%rd46, %rd2, %rd45;
	ld.global.f32 	%f154, [%rd46];
	st.shared.f32 	[%r7+3072], %f154;
$L__BB3_60:
	ld.param.u32 	%r318, [matrixMulMatrix_param_5];
	add.s32 	%r230, %r369, -16;
	setp.lt.s32 	%p63, %r230, %r318;
	and.pred  	%p64, %p53, %p63;
	@%p64 bra 	$L__BB3_62;
	mov.b32 	%r231, 0;
	st.shared.u32 	[%r7+4096], %r231;
	bra.uni 	$L__BB3_63;
$L__BB3_62:
	mul.wide.s32 	%rd47, %r357, 4;
	add.s64 	%rd48, %rd2, %rd47;
	ld.global.f32 	%f155, [%rd48];
	st.shared.f32 	[%r7+4096], %f155;
$L__BB3_63:
	ld.param.u32 	%r319, [matrixMulMatrix_param_5];
	add.s32 	%r232, %r369, -12;
	setp.lt.s32 	%p66, %r232, %r319;
	and.pred  	%p67, %p53, %p66;
	@%p67 bra 	$L__BB3_65;
	mov.b32 	%r233, 0;
	st.shared.u32 	[%r7+5120], %r233;
	bra.uni 	$L__BB3_66;
$L__BB3_65:
	mul.wide.s32 	%rd49, %r358, 4;
	add.s64 	%rd50, %rd2, %rd49;
	ld.global.f32 	%f156, [%rd50];
	st.shared.f32 	[%r7+5120], %f156;
$L__BB3_66:
	ld.param.u32 	%r320, [matrixMulMatrix_param_5];
	add.s32 	%r234, %r369, -8;
	setp.lt.s32 	%p69, %r234, %r320;
	and.pred  	%p70, %p53, %p69;
	@%p70 bra 	$L__BB3_68;
	mov.b32 	%r235, 0;
	st.shared.u32 	[%r7+6144], %r235;
	bra.uni 	$L__BB3_69;
$L__BB3_68:
	mul.wide.s32 	%rd51, %r359, 4;
	add.s64 	%rd52, %rd2, %rd51;
	ld.global.f32 	%f157, [%rd52];
	st.shared.f32 	[%r7+6144], %f157;
$L__BB3_69:
	ld.param.u32 	%r321, [matrixMulMatrix_param_5];
	add.s32 	%r236, %r369, -4;
	setp.lt.s32 	%p72, %r236, %r321;
	and.pred  	%p73, %p53, %p72;
	@%p73 bra 	$L__BB3_71;
	mov.b32 	%r237, 0;
	st.shared.u32 	[%r7+7168], %r237;
	bra.uni 	$L__BB3_72;
$L__BB3_71:
	mul.wide.s32 	%rd53, %r360, 4;
	add.s64 	%rd54, %rd2, %rd53;
	ld.global.f32 	%f158, [%rd54];
	st.shared.f32 	[%r7+7168], %f158;
$L__BB3_72:
	ld.param.u32 	%r322, [matrixMulMatrix_param_5];
	setp.lt.s32 	%p75, %r369, %r322;
	and.pred  	%p76, %p53, %p75;
	@%p76 bra 	$L__BB3_74;
	mov.b32 	%r238, 0;
	st.shared.u32 	[%r7+8192], %r238;
	bra.uni 	$L__BB3_75;
$L__BB3_74:
	mul.wide.s32 	%rd55, %r361, 4;
	add.s64 	%rd56, %rd2, %rd55;
	ld.global.f32 	%f159, [%rd56];
	st.shared.f32 	[%r7+8192], %f159;
$L__BB3_75:
	ld.param.u32 	%r323, [matrixMulMatrix_param_5];
	add.s32 	%r239, %r369, 4;
	setp.lt.s32 	%p78, %r239, %r323;
	and.pred  	%p79, %p53, %p78;
	@%p79 bra 	$L__BB3_77;
	mov.b32 	%r240, 0;
	st.shared.u32 	[%r7+9216], %r240;
	bra.uni 	$L__BB3_78;
$L__BB3_77:
	mul.wide.s32 	%rd57, %r362, 4;
	add.s64 	%rd58, %rd2, %rd57;
	ld.global.f32 	%f160, [%rd58];
	st.shared.f32 	[%r7+9216], %f160;
$L__BB3_78:
	ld.param.u32 	%r324, [matrixMulMatrix_param_5];
	add.s32 	%r241, %r369, 8;
	setp.lt.s32 	%p81, %r241, %r324;
	and.pred  	%p82, %p53, %p81;
	@%p82 bra 	$L__BB3_80;
	mov.b32 	%r242, 0;
	st.shared.u32 	[%r7+10240], %r242;
	bra.uni 	$L__BB3_81;
$L__BB3_80:
	mul.wide.s32 	%rd59, %r363, 4;
	add.s64 	%rd60, %rd2, %rd59;
	ld.global.f32 	%f161, [%rd60];
	st.shared.f32 	[%r7+10240], %f161;
$L__BB3_81:
	ld.param.u32 	%r325, [matrixMulMatrix_param_5];
	add.s32 	%r243, %r369, 12;
	setp.lt.s32 	%p84, %r243, %r325;
	and.pred  	%p85, %p53, %p84;
	@%p85 bra 	$L__BB3_83;
	mov.b32 	%r244, 0;
	st.shared.u32 	[%r7+11264], %r244;
	bra.uni 	$L__BB3_84;
$L__BB3_83:
	mul.wide.s32 	%rd61, %r364, 4;
	add.s64 	%rd62, %rd2, %rd61;
	ld.global.f32 	%f162, [%rd62];
	st.shared.f32 	[%r7+11264], %f162;
$L__BB3_84:
	ld.param.u32 	%r326, [matrixMulMatrix_param_5];
	add.s32 	%r245, %r369, 16;
	setp.lt.s32 	%p87, %r245, %r326;
	and.pred  	%p88, %p53, %p87;
	@%p88 bra 	$L__BB3_86;
	mov.b32 	%r246, 0;
	st.shared.u32 	[%r7+12288], %r246;
	bra.uni 	$L__BB3_87;
$L__BB3_86:
	mul.wide.s32 	%rd63, %r365, 4;
	add.s64 	%rd64, %rd2, %rd63;
	ld.global.f32 	%f163, [%rd64];
	st.shared.f32 	[%r7+12288], %f163;
$L__BB3_87:
	ld.param.u32 	%r327, [matrixMulMatrix_param_5];
	add.s32 	%r247, %r369, 20;
	setp.lt.s32 	%p90, %r247, %r327;
	and.pred  	%p91, %p53, %p90;
	@%p91 bra 	$L__BB3_89;
	mov.b32 	%r248, 0;
	st.shared.u32 	[%r7+13312], %r248;
	bra.uni 	$L__BB3_90;
$L__BB3_89:
	mul.wide.s32 	%rd65, %r366, 4;
	add.s64 	%rd66, %rd2, %rd65;
	ld.global.f32 	%f164, [%rd66];
	st.shared.f32 	[%r7+13312], %f164;
$L__BB3_90:
	ld.param.u32 	%r328, [matrixMulMatrix_param_5];
	add.s32 	%r249, %r369, 24;
	setp.lt.s32 	%p93, %r249, %r328;
	and.pred  	%p94, %p53, %p93;
	@%p94 bra 	$L__BB3_92;
	mov.b32 	%r250, 0;
	st.shared.u32 	[%r7+14336], %r250;
	bra.uni 	$L__BB3_93;
$L__BB3_92:
	mul.wide.s32 	%rd67, %r367, 4;
	add.s64 	%rd68, %rd2, %rd67;
	ld.global.f32 	%f165, [%rd68];
	st.shared.f32 	[%r7+14336], %f165;
$L__BB3_93:
	ld.param.u32 	%r329, [matrixMulMatrix_param_5];
	add.s32 	%r251, %r369, 28;
	setp.lt.s32 	%p96, %r251, %r329;
	and.pred  	%p97, %p53, %p96;
	@%p97 bra 	$L__BB3_95;
	mov.b32 	%r252, 0;
	st.shared.u32 	[%r7+15360], %r252;
	bra.uni 	$L__BB3_96;
$L__BB3_95:
	mul.wide.s32 	%rd69, %r368, 4;
	add.s64 	%rd70, %rd2, %rd69;
	ld.global.f32 	%f166, [%rd70];
	st.shared.f32 	[%r7+15360], %f166;
$L__BB3_96:
	setp.ge.s32 	%p98, %r3, %r128;
	bar.sync 	0;
	@%p98 bra 	$L__BB3_113;
	add.s32 	%r253, %r3, 4;
	setp.ge.s32 	%p99, %r253, %r128;
	ld.shared.f32 	%f167, [%r8];
	mov.u32 	%r254, %tid.x;
	shl.b32 	%r255, %r254, 2;
	mov.u32 	%r256, _ZZ15matrixMulMatrixE5bTile;
	add.s32 	%r257, %r256, %r255;
	ld.shared.f32 	%f21, [%r257];
	fma.rn.f32 	%f168, %f167, %f21, %f2232;
	ld.shared.f32 	%f169, [%r8+4];
	ld.shared.f32 	%f22, [%r257+256];
	fma.rn.f32 	%f170, %f169, %f22, %f168;
	ld.shared.f32 	%f171, [%r8+8];
	ld.shared.f32 	%f23, [%r257+512];
	fma.rn.f32 	%f172, %f171, %f23, %f170;
	ld.shared.f32 	%f173, [%r8+12];
	ld.shared.f32 	%f24, [%r257+768];
	fma.rn.f32 	%f174, %f173, %f24, %f172;
	ld.shared.f32 	%f175, [%r8+16];
	ld.shared.f32 	%f25, [%r257+1024];
	fma.rn.f32 	%f176, %f175, %f25, %f174;
	ld.shared.f32 	%f177, [%r8+20];
	ld.shared.f32 	%f26, [%r257+1280];
	fma.rn.f32 	%f178, %f177, %f26, %f176;
	ld.shared.f32 	%f179, [%r8+24];
	ld.shared.f32 	%f27, [%r257+1536];
	fma.rn.f32 	%f180, %f179, %f27, %f178;
	ld.shared.f32 	%f181, [%r8+28];
	ld.shared.f32 	%f28, [%r257+1792];
	fma.rn.f32 	%f182, %f181, %f28, %f180;
	ld.shared.f32 	%f183, [%r8+32];
	ld.shared.f32 	%f29, [%r257+2048];
	fma.rn.f32 	%f184, %f183, %f29, %f182;
	ld.shared.f32 	%f185, [%r8+36];
	ld.shared.f32 	%f30, [%r257+2304];
	fma.rn.f32 	%f186, %f185, %f30, %f184;
	ld.shared.f32 	%f187, [%r8+40];
	ld.shared.f32 	%f31, [%r257+2560];
	fma.rn.f32 	%f188, %f187, %f31, %f186;
	ld.shared.f32 	%f189, [%r8+44];
	ld.shared.f32 	%f32, [%r257+2816];
	fma.rn.f32 	%f190, %f189, %f32, %f188;
	ld.shared.f32 	%f191, [%r8+48];
	ld.shared.f32 	%f33, [%r257+3072];
	fma.rn.f32 	%f192, %f191, %f33, %f190;
	ld.shared.f32 	%f193, [%r8+52];
	ld.shared.f32 	%f34, [%r257+3328];
	fma.rn.f32 	%f194, %f193, %f34, %f192;
	ld.shared.f32 	%f195, [%r8+56];
	ld.shared.f32 	%f35, [%r257+3584];
	fma.rn.f32 	%f196, %f195, %f35, %f194;
	ld.shared.f32 	%f197, [%r8+60];
	ld.shared.f32 	%f36, [%r257+3840];
	fma.rn.f32 	%f198, %f197, %f36, %f196;
	ld.shared.f32 	%f199, [%r8+64];
	ld.shared.f32 	%f37, [%r257+4096];
	fma.rn.f32 	%f200, %f199, %f37, %f198;
	ld.shared.f32 	%f201, [%r8+68];
	ld.shared.f32 	%f38, [%r257+4352];
	fma.rn.f32 	%f202, %f201, %f38, %f200;
	ld.shared.f32 	%f203, [%r8+72];
	ld.shared.f32 	%f39, [%r257+4608];
	fma.rn.f32 	%f204, %f203, %f39, %f202;
	ld.shared.f32 	%f205, [%r8+76];
	ld.shared.f32 	%f40, [%r257+4864];
	fma.rn.f32 	%f206, %f205, %f40, %f204;
	ld.shared.f32 	%f207, [%r8+80];
	ld.shared.f32 	%f41, [%r257+5120];
	fma.rn.f32 	%f208, %f207, %f41, %f206;
	ld.shared.f32 	%f209, [%r8+84];
	ld.shared.f32 	%f42, [%r257+5376];
	fma.rn.f32 	%f210, %f209, %f42, %f208;
	ld.shared.f32 	%f211, [%r8+88];
	ld.shared.f32 	%f43, [%r257+5632];
	fma.rn.f32 	%f212, %f211, %f43, %f210;
	ld.shared.f32 	%f213, [%r8+92];
	ld.shared.f32 	%f44, [%r257+5888];
	fma.rn.f32 	%f214, %f213, %f44, %f212;
	ld.shared.f32 	%f215, [%r8+96];
	ld.shared.f32 	%f45, [%r257+6144];
	fma.rn.f32 	%f216, %f215, %f45, %f214;
	ld.shared.f32 	%f217, [%r8+100];
	ld.shared.f32 	%f46, [%r257+6400];
	fma.rn.f32 	%f218, %f217, %f46, %f216;
	ld.shared.f32 	%f219, [%r8+104];
	ld.shared.f32 	%f47, [%r257+6656];
	fma.rn.f32 	%f220, %f219, %f47, %f218;
	ld.shared.f32 	%f221, [%r8+108];
	ld.shared.f32 	%f48, [%r257+6912];
	fma.rn.f32 	%f222, %f221, %f48, %f220;
	ld.shared.f32 	%f223, [%r8+112];
	ld.shared.f32 	%f49, [%r257+7168];
	fma.rn.f32 	%f224, %f223, %f49, %f222;
	ld.shared.f32 	%f225, [%r8+116];
	ld.shared.f32 	%f50, [%r257+7424];
	fma.rn.f32 	%f226, %f225, %f50, %f224;
	ld.shared.f32 	%f227, [%r8+120];
	ld.shared.f32 	%f51, [%r257+7680];
	fma.rn.f32 	%f228, %f227, %f51, %f226;
	ld.shared.f32 	%f229, [%r8+124];
	ld.shared.f32 	%f52, [%r257+7936];
	fma.rn.f32 	%f230, %f229, %f52, %f228;
	ld.shared.f32 	%f231, [%r8+128];
	ld.shared.f32 	%f53, [%r257+8192];
	fma.rn.f32 	%f232, %f231, %f53, %f230;
	ld.shared.f32 	%f233, [%r8+132];
	ld.shared.f32 	%f54, [%r257+8448];
	fma.rn.f32 	%f234, %f233, %f54, %f232;
	ld.shared.f32 	%f235, [%r8+136];
	ld.shared.f32 	%f55, [%r257+8704];
	fma.rn.f32 	%f236, %f235, %f55, %f234;
	ld.shared.f32 	%f237, [%r8+140];
	ld.shared.f32 	%f56, [%r257+8960];
	fma.rn.f32 	%f238, %f237, %f56, %f236;
	ld.shared.f32 	%f239, [%r8+144];
	ld.shared.f32 	%f57, [%r257+9216];
	fma.rn.f32 	%f240, %f239, %f57, %f238;
	ld.shared.f32 	%f241, [%r8+148];
	ld.shared.f32 	%f58, [%r257+9472];
	fma.rn.f32 	%f242, %f241, %f58, %f240;
	ld.shared.f32 	%f243, [%r8+152];
	ld.shared.f32 	%f59, [%r257+9728];
	fma.rn.f32 	%f244, %f243, %f59, %f242;
	ld.shared.f32 	%f245, [%r8+156];
	ld.shared.f32 	%f60, [%r257+9984];
	fma.rn.f32 	%f246, %f245, %f60, %f244;
	ld.shared.f32 	%f247, [%r8+160];
	ld.shared.f32 	%f61, [%r257+10240];
	fma.rn.f32 	%f248, %f247, %f61, %f246;
	ld.shared.f32 	%f249, [%r8+164];
	ld.shared.f32 	%f62, [%r257+10496];
	fma.rn.f32 	%f250, %f249, %f62, %f248;
	ld.shared.f32 	%f251, [%r8+168];
	ld.shared.f32 	%f63, [%r257+10752];
	fma.rn.f32 	%f252, %f251, %f63, %f250;
	ld.shared.f32 	%f253, [%r8+172];
	ld.shared.f32 	%f64, [%r257+11008];
	fma.rn.f32 	%f254, %f253, %f64, %f252;
	ld.shared.f32 	%f255, [%r8+176];
	ld.shared.f32 	%f65, [%r257+11264];
	fma.rn.f32 	%f256, %f255, %f65, %f254;
	ld.shared.f32 	%f257, [%r8+180];
	ld.shared.f32 	%f66, [%r257+11520];
	fma.rn.f32 	%f258, %f257, %f66, %f256;
	ld.shared.f32 	%f259, [%r8+184];
	ld.shared.f32 	%f67, [%r257+11776];
	fma.rn.f32 	%f260, %f259, %f67, %f258;
	ld.shared.f32 	%f261, [%r8+188];
	ld.shared.f32 	%f68, [%r257+12032];
	fma.rn.f32 	%f262, %f261, %f68, %f260;
	ld.shared.f32 	%f263, [%r8+192];
	ld.shared.f32 	%f69, [%r257+12288];
	fma.rn.f32 	%f264, %f263, %f69, %f262;
	ld.shared.f32 	%f265, [%r8+196];
	ld.shared.f32 	%f70, [%r257+12544];
	fma.rn.f32 	%f266, %f265, %f70, %f264;
	ld.shared.f32 	%f267, [%r8+200];
	ld.shared.f32 	%f71, [%r257+12800];
	fma.rn.f32 	%f268, %f267, %f71, %f266;
	ld.shared.f32 	%f269, [%r8+204];
	ld.shared.f32 	%f72, [%r257+13056];
	fma.rn.f32 	%f270, %f269, %f72, %f268;
	ld.shared.f32 	%f271, [%r8+208];
	ld.shared.f32 	%f73, [%r257+13312];
	fma.rn.f32 	%f272, %f271, %f73, %f270;
	ld.shared.f32 	%f273, [%r8+212];
	ld.shared.f32 	%f74, [%r257+13568];
	fma.rn.f32 	%f274, %f273, %f74, %f272;
	ld.shared.f32 	%f275, [%r8+216];
	ld.shared.f32 	%f75, [%r257+13824];
	fma.rn.f32 	%f276, %f275, %f75, %f274;
	ld.shared.f32 	%f277, [%r8+220];
	ld.shared.f32 	%f76, [%r257+14080];
	fma.rn.f32 	%f278, %f277, %f76, %f276;
	ld.shared.f32 	%f279, [%r8+224];
	ld.shared.f32 	%f77, [%r257+14336];
	fma.rn.f32 	%f280, %f279, %f77, %f278;
	ld.shared.f32 	%f281, [%r8+228];
	ld.shared.f32 	%f78, [%r257+14592];
	fma.rn.f32 	%f282, %f281, %f78, %f280;
	ld.shared.f32 	%f283, [%r8+232];
	ld.shared.f32 	%f79, [%r257+14848];
	fma.rn.f32 	%f284, %f283, %f79, %f282;
	ld.shared.f32 	%f285, [%r8+236];
	ld.shared.f32 	%f80, [%r257+15104];
	fma.rn.f32 	%f286, %f285, %f80, %f284;
	ld.shared.f32 	%f287, [%r8+240];
	ld.shared.f32 	%f81, [%r257+15360];
	fma.rn.f32 	%f288, %f287, %f81, %f286;
	ld.shared.f32 	%f289, [%r8+244];
	ld.shared.f32 	%f82, [%r257+15616];
	fma.rn.f32 	%f290, %f289, %f82, %f288;
	ld.shared.f32 	%f291, [%r8+248];
	ld.shared.f32 	%f83, [%r257+15872];
	fma.rn.f32 	%f292, %f291, %f83, %f290;
	ld.shared.f32 	%f293, [%r8+252];
	ld.shared.f32 	%f84, [%r257+16128];
	fma.rn.f32 	%f2232, %f293, %f84, %f292;
	@%p99 bra 	$L__BB3_113;
	add.s32 	%r258, %r3, 8;
	setp.ge.s32 	%p100, %r258, %r128;
	ld.shared.f32 	%f294, [%r8+1024];
	fma.rn.f32 	%f295, %f294, %f21, %f2231;
	ld.shared.f32 	%f296, [%r8+1028];
	fma.rn.f32 	%f297, %f296, %f22, %f295;
	ld.shared.f32 	%f298, [%r8+1032];
	fma.rn.f32 	%f299, %f298, %f23, %f297;
	ld.shared.f32 	%f300, [%r8+1036];
	fma.rn.f32 	%f301, %f300, %f24, %f299;
	ld.shared.f32 	%f302, [%r8+1040];
	fma.rn.f32 	%f303, %f302, %f25, %f301;
	ld.shared.f32 	%f304, [%r8+1044];
	fma.rn.f32 	%f305, %f304, %f26, %f303;
	ld.shared.f32 	%f306, [%r8+1048];
	fma.rn.f32 	%f307, %f306, %f27, %f305;
	ld.shared.f32 	%f308, [%r8+1052];
	fma.rn.f32 	%f309, %f308, %f28, %f307;
	ld.shared.f32 	%f310, [%r8+1056];
	fma.rn.f32 	%f311, %f310, %f29, %f309;
	ld.shared.f32 	%f312, [%r8+1060];
	fma.rn.f32 	%f313, %f312, %f30, %f311;
	ld.shared.f32 	%f314, [%r8+1064];
	fma.rn.f32 	%f315, %f314, %f31, %f313;
	ld.shared.f32 	%f316, [%r8+1068];
	fma.rn.f32 	%f317, %f316, %f32, %f315;
	ld.shared.f32 	%f318, [%r8+1072];
	fma.rn.f32 	%f319, %f318, %f33, %f317;
	ld.shared.f32 	%f320, [%r8+1076];
	fma.rn.f32 	%f321, %f320, %f34, %f319;
	ld.shared.f32 	%f322, [%r8+1080];
	fma.rn.f32 	%f323, %f322, %f35, %f321;
	ld.shared.f32 	%f324, [%r8+1084];
	fma.rn.f32 	%f325, %f324, %f36, %f323;
	ld.shared.f32 	%f326, [%r8+1088];
	fma.rn.f32 	%f327, %f326, %f37, %f325;
	ld.shared.f32 	%f328, [%r8+1092];
	fma.rn.f32 	%f329, %f328, %f38, %f327;
	ld.shared.f32 	%f330, [%r8+1096];
	fma.rn.f32 	%f331, %f330, %f39, %f329;
	ld.shared.f32 	%f332, [%r8+1100];
	fma.rn.f32 	%f333, %f332, %f40, %f331;
	ld.shared.f32 	%f334, [%r8+1104];
	fma.rn.f32 	%f335, %f334, %f41, %f333;
	ld.shared.f32 	%f336, [%r8+1108];
	fma.rn.f32 	%f337, %f336, %f42, %f335;
	ld.shared.f32 	%f338, [%r8+1112];
	fma.rn.f32 	%f339, %f338, %f43, %f337;
	ld.shared.f32 	%f340, [%r8+1116];
	fma.rn.f32 	%f341, %f340, %f44, %f339;
	ld.shared.f32 	%f342, [%r8+1120];
	fma.rn.f32 	%f343, %f342, %f45, %f341;
	ld.shared.f32 	%f344, [%r8+1124];
	fma.rn.f32 	%f345, %f344, %f46, %f343;
	ld.shared.f32 	%f346, [%r8+1128];
	fma.rn.f32 	%f347, %f346, %f47, %f345;
	ld.shared.f32 	%f348, [%r8+1132];
	fma.rn.f32 	%f349, %f348, %f48, %f347;
	ld.shared.f32 	%f350, [%r8+1136];
	fma.rn.f32 	%f351, %f350, %f49, %f349;
	ld.shared.f32 	%f352, [%r8+1140];
	fma.rn.f32 	%f353, %f352, %f50, %f351;
	ld.shared.f32 	%f354, [%r8+1144];
	fma.rn.f32 	%f355, %f354, %f51, %f353;
	ld.shared.f32 	%f356, [%r8+1148];
	fma.rn.f32 	%f357, %f356, %f52, %f355;
	ld.shared.f32 	%f358, [%r8+1152];
	fma.rn.f32 	%f359, %f358, %f53, %f357;
	ld.shared.f32 	%f360, [%r8+1156];
	fma.rn.f32 	%f361, %f360, %f54, %f359;
	ld.shared.f32 	%f362, [%r8+1160];
	fma.rn.f32 	%f363, %f362, %f55, %f361;
	ld.shared.f32 	%f364, [%r8+1164];
	fma.rn.f32 	%f365, %f364, %f56, %f363;
	ld.shared.f32 	%f366, [%r8+1168];
	fma.rn.f32 	%f367, %f366, %f57, %f365;
	ld.shared.f32 	%f368, [%r8+1172];
	fma.rn.f32 	%f369, %f368, %f58, %f367;
	ld.shared.f32 	%f370, [%r8+1176];
	fma.rn.f32 	%f371, %f370, %f59, %f369;
	ld.shared.f32 	%f372, [%r8+1180];
	fma.rn.f32 	%f373, %f372, %f60, %f371;
	ld.shared.f32 	%f374, [%r8+1184];
	fma.rn.f32 	%f375, %f374, %f61, %f373;
	ld.shared.f32 	%f376, [%r8+1188];
	fma.rn.f32 	%f377, %f376, %f62, %f375;
	ld.shared.f32 	%f378, [%r8+1192];
	fma.rn.f32 	%f379, %f378, %f63, %f377;
	ld.shared.f32 	%f380, [%r8+1196];
	fma.rn.f32 	%f381, %f380, %f64, %f379;
	ld.shared.f32 	%f382, [%r8+1200];
	fma.rn.f32 	%f383, %f382, %f65, %f381;
	ld.shared.f32 	%f384, [%r8+1204];
	fma.rn.f32 	%f385, %f384, %f66, %f383;
	ld.shared.f32 	%f386, [%r8+1208];
	fma.rn.f32 	%f387, %f386, %f67, %f385;
	ld.shared.f32 	%f388, [%r8+1212];
	fma.rn.f32 	%f389, %f388, %f68, %f387;
	ld.shared.f32 	%f390, [%r8+1216];
	fma.rn.f32 	%f391, %f390, %f69, %f389;
	ld.shared.f32 	%f392, [%r8+1220];
	fma.rn.f32 	%f393, %f392, %f70, %f391;
	ld.shared.f32 	%f394, [%r8+1224];
	fma.rn.f32 	%f395, %f394, %f71, %f393;
	ld.shared.f32 	%f396, [%r8+1228];
	fma.rn.f32 	%f397, %f396, %f72, %f395;
	ld.shared.f32 	%f398, [%r8+1232];
	fma.rn.f32 	%f399, %f398, %f73, %f397;
	ld.shared.f32 	%f400, [%r8+1236];
	fma.rn.f32 	%f401, %f400, %f74, %f399;
	ld.shared.f32 	%f402, [%r8+1240];
	fma.rn.f32 	%f403, %f402, %f75, %f401;
	ld.shared.f32 	%f404, [%r8+1244];
	fma.rn.f32 	%f405, %f404, %f76, %f403;
	ld.shared.f32 	%f406, [%r8+1248];
	fma.rn.f32 	%f407, %f406, %f77, %f405;
	ld.shared.f32 	%f408, [%r8+1252];
	fma.rn.f32 	%f409, %f408, %f78, %f407;
	ld.shared.f32 	%f410, [%r8+1256];
	fma.rn.f32 	%f411, %f410, %f79, %f409;
	ld.shared.f32 	%f412, [%r8+1260];
	fma.rn.f32 	%f413, %f412, %f80, %f411;
	ld.shared.f32 	%f414, [%r8+1264];
	fma.rn.f32 	%f415, %f414, %f81, %f413;
	ld.shared.f32 	%f416, [%r8+1268];
	fma.rn.f32 	%f417, %f416, %f82, %f415;
	ld.shared.f32 	%f418, [%r8+1272];
	fma.rn.f32 	%f419, %f418, %f83, %f417;
	ld.shared.f32 	%f420, [%r8+1276];
	fma.rn.f32 	%f2231, %f420, %f84, %f419;
	@%p100 bra 	$L__BB3_113;
	add.s32 	%r259, %r3, 12;
	setp.ge.s32 	%p101, %r259, %r128;
	ld.shared.f32 	%f421, [%r8+2048];
	fma.rn.f32 	%f422, %f421, %f21, %f2230;
	ld.shared.f32 	%f423, [%r8+2052];
	fma.rn.f32 	%f424, %f423, %f22, %f422;
	ld.shared.f32 	%f425, [%r8+2056];
	fma.rn.f32 	%f426, %f425, %f23, %f424;
	ld.shared.f32 	%f427, [%r8+2060];
	fma.rn.f32 	%f428, %f427, %f24, %f426;
	ld.shared.f32 	%f429, [%r8+2064];
	fma.rn.f32 	%f430, %f429, %f25, %f428;
	ld.shared.f32 	%f431, [%r8+2068];
	fma.rn.f32 	%f432, %f431, %f26, %f430;
	ld.shared.f32 	%f433, [%r8+2072];
	fma.rn.f32 	%f434, %f433, %f27, %f432;
	ld.shared.f32 	%f435, [%r8+2076];
	fma.rn.f32 	%f436, %f435, %f28, %f434;
	ld.shared.f32 	%f437, [%r8+2080];
	fma.rn.f32 	%f438, %f437, %f29, %f436;
	ld.shared.f32 	%f439, [%r8+2084];
	fma.rn.f32 	%f440, %f439, %f30, %f438;
	ld.shared.f32 	%f441, [%r8+2088];
	fma.rn.f32 	%f442, %f441, %f31, %f440;
	ld.shared.f32 	%f443, [%r8+2092];
	fma.rn.f32 	%f444, %f443, %f32, %f442;
	ld.shared.f32 	%f445, [%r8+2096];
	fma.rn.f32 	%f446, %f445, %f33, %f444;
	ld.shared.f32 	%f447, [%r8+2100];
	fma.rn.f32 	%f448, %f447, %f34, %f446;
	ld.shared.f32 	%f449, [%r8+2104];
	fma.rn.f32 	%f450, %f449, %f35, %f448;
	ld.shared.f32 	%f451, [%r8+2108];
	fma.rn.f32 	%f452, %f451, %f36, %f450;
	ld.shared.f32 	%f453, [%r8+2112];
	fma.rn.f32 	%f454, %f453, %f37, %f452;
	ld.shared.f32 	%f455, [%r8+2116];
	fma.rn.f32 	%f456, %f455, %f38, %f454;
	ld.shared.f32 	%f457, [%r8+2120];
	fma.rn.f32 	%f458, %f457, %f39, %f456;
	ld.shared.f32 	%f459, [%r8+2124];
	fma.rn.f32 	%f460, %f459, %f40, %f458;
	ld.shared.f32 	%f461, [%r8+2128];
	fma.rn.f32 	%f462, %f461, %f41, %f460;
	ld.shared.f32 	%f463, [%r8+2132];
	fma.rn.f32 	%f464, %f463, %f42, %f462;
	ld.shared.f32 	%f465, [%r8+2136];
	fma.rn.f32 	%f466, %f465, %f43, %f464;
	ld.shared.f32 	%f467, [%r8+2140];
	fma.rn.f32 	%f468, %f467, %f44, %f466;
	ld.shared.f32 	%f469, [%r8+2144];
	fma.rn.f32 	%f470, %f469, %f45, %f468;
	ld.shared.f32 	%f471, [%r8+2148];
	fma.rn.f32 	%f472, %f471, %f46, %f470;
	ld.shared.f32 	%f473, [%r8+2152];
	fma.rn.f32 	%f474, %f473, %f47, %f472;
	ld.shared.f32 	%f475, [%r8+2156];
	fma.rn.f32 	%f476, %f475, %f48, %f474;
	ld.shared.f32 	%f477, [%r8+2160];
	fma.rn.f32 	%f478, %f477, %f49, %f476;
	ld.shared.f32 	%f479, [%r8+2164];
	fma.rn.f32 	%f480, %f479, %f50, %f478;
	ld.shared.f32 	%f481, [%r8+2168];
	fma.rn.f32 	%f482, %f481, %f51, %f480;
	ld.shared.f32 	%f483, [%r8+2172];
	fma.rn.f32 	%f484, %f483, %f52, %f482;
	ld.shared.f32 	%f485, [%r8+2176];
	fma.rn.f32 	%f486, %f485, %f53, %f484;
	ld.shared.f32 	%f487, [%r8+2180];
	fma.rn.f32 	%f488, %f487, %f54, %f486;
	ld.shared.f32 	%f489, [%r8+2184];
	fma.rn.f32 	%f490, %f489, %f55, %f488;
	ld.shared.f32 	%f491, [%r8+2188];
	fma.rn.f32 	%f492, %f491, %f56, %f490;
	ld.shared.f32 	%f493, [%r8+2192];
	fma.rn.f32 	%f494, %f493, %f57, %f492;
	ld.shared.f32 	%f495, [%r8+2196];
	fma.rn.f32 	%f496, %f495, %f58, %f494;
	ld.shared.f32 	%f497, [%r8+2200];
	fma.rn.f32 	%f498, %f497, %f59, %f496;
	ld.shared.f32 	%f499, [%r8+2204];
	fma.rn.f32 	%f500, %f499, %f60, %f498;
	ld.shared.f32 	%f501, [%r8+2208];
	fma.rn.f32 	%f502, %f501, %f61, %f500;
	ld.shared.f32 	%f503, [%r8+2212];
	fma.rn.f32 	%f504, %f503, %f62, %f502;
	ld.shared.f32 	%f505, [%r8+2216];
	fma.rn.f32 	%f506, %f505, %f63, %f504;
	ld.shared.f32 	%f507, [%r8+2220];
	fma.rn.f32 	%f508, %f507, %f64, %f506;
	ld.shared.f32 	%f509, [%r8+2224];
	fma.rn.f32 	%f510, %f509, %f65, %f508;
	ld.shared.f32 	%f511, [%r8+2228];
	fma.rn.f32 	%f512, %f511, %f66, %f510;
	ld.shared.f32 	%f513, [%r8+2232];
	fma.rn.f32 	%f514, %f513, %f67, %f512;
	ld.shared.f32 	%f515, [%r8+2236];
	fma.rn.f32 	%f516, %f515, %f68, %f514;
	ld.shared.f32 	%f517, [%r8+2240];
	fma.rn.f32 	%f518, %f517, %f69, %f516;
	ld.shared.f32 	%f519, [%r8+2244];
	fma.rn.f32 	%f520, %f519, %f70, %f518;
	ld.shared.f32 	%f521, [%r8+2248];
	fma.rn.f32 	%f522, %f521, %f71, %f520;
	ld.shared.f32 	%f523, [%r8+2252];
	fma.rn.f32 	%f524, %f523, %f72, %f522;
	ld.shared.f32 	%f525, [%r8+2256];
	fma.rn.f32 	%f526, %f525, %f73, %f524;
	ld.shared.f32 	%f527, [%r8+2260];
	fma.rn.f32 	%f528, %f527, %f74, %f526;
	ld.shared.f32 	%f529, [%r8+2264];
	fma.rn.f32 	%f530, %f529, %f75, %f528;
	ld.shared.f32 	%f531, [%r8+2268];
	fma.rn.f32 	%f532, %f531, %f76, %f530;
	ld.shared.f32 	%f533, [%r8+2272];
	fma.rn.f32 	%f534, %f533, %f77, %f532;
	ld.shared.f32 	%f535, [%r8+2276];
	fma.rn.f32 	%f536, %f535, %f78, %f534;
	ld.shared.f32 	%f537, [%r8+2280];
	fma.rn.f32 	%f538, %f537, %f79, %f536;
	ld.shared.f32 	%f539, [%r8+2284];
	fma.rn.f32 	%f540, %f539, %f80, %f538;
	ld.shared.f32 	%f541, [%r8+2288];
	fma.rn.f32 	%f542, %f541, %f81, %f540;
	ld.shared.f32 	%f543, [%r8+2292];
	fma.rn.f32 	%f544, %f543, %f82, %f542;
	ld.shared.f32 	%f545, [%r8+2296];
	fma.rn.f32 	%f546, %f545, %f83, %f544;
	ld.shared.f32 	%f547, [%r8+2300];
	fma.rn.f32 	%f2230, %f547, %f84, %f546;
	@%p101 bra 	$L__BB3_113;
	add.s32 	%r260, %r3, 16;
	setp.ge.s32 	%p102, %r260, %r128;
	ld.shared.f32 	%f548, [%r8+3072];
	fma.rn.f32 	%f549, %f548, %f21, %f2229;
	ld.shared.f32 	%f550, [%r8+3076];
	fma.rn.f32 	%f551, %f550, %f22, %f549;
	ld.shared.f32 	%f552, [%r8+3080];
	fma.rn.f32 	%f553, %f552, %f23, %f551;
	ld.shared.f32 	%f554, [%r8+3084];
	fma.rn.f32 	%f555, %f554, %f24, %f553;
	ld.shared.f32 	%f556, [%r8+3088];
	fma.rn.f32 	%f557, %f556, %f25, %f555;
	ld.shared.f32 	%f558, [%r8+3092];
	fma.rn.f32 	%f559, %f558, %f26, %f557;
	ld.shared.f32 	%f560, [%r8+3096];
	fma.rn.f32 	%f561, %f560, %f27, %f559;
	ld.shared.f32 	%f562, [%r8+3100];
	fma.rn.f32 	%f563, %f562, %f28, %f561;
	ld.shared.f32 	%f564, [%r8+3104];
	fma.rn.f32 	%f565, %f564, %f29, %f563;
	ld.shared.f32 	%f566, [%r8+3108];
	fma.rn.f32 	%f567, %f566, %f30, %f565;
	ld.shared.f32 	%f568, [%r8+3112];
	fma.rn.f32 	%f569, %f568, %f31, %f567;
	ld.shared.f32 	%f570, [%r8+3116];
	fma.rn.f32 	%f571, %f570, %f32, %f569;
	ld.shared.f32 	%f572, [%r8+3120];
	fma.rn.f32 	%f573, %f572, %f33, %f571;
	ld.shared.f32 	%f574, [%r8+3124];
	fma.rn.f32 	%f575, %f574, %f34, %f573;
	ld.shared.f32 	%f576, [%r8+3128];
	fma.rn.f32 	%f577, %f576, %f35, %f575;
	ld.shared.f32 	%f578, [%r8+3132];
	fma.rn.f32 	%f579, %f578, %f36, %f577;
	ld.shared.f32 	%f580, [%r8+3136];
	fma.rn.f32 	%f581, %f580, %f37, %f579;
	ld.shared.f32 	%f582, [%r8+3140];
	fma.rn.f32 	%f583, %f582, %f38, %f581;
	ld.shared.f32 	%f584, [%r8+3144];
	fma.rn.f32 	%f585, %f584, %f39, %f583;
	ld.shared.f32 	%f586, [%r8+3148];
	fma.rn.f32 	%f587, %f586, %f40, %f585;
	ld.shared.f32 	%f588, [%r8+3152];
	fma.rn.f32 	%f589, %f588, %f41, %f587;
	ld.shared.f32 	%f590, [%r8+3156];
	fma.rn.f32 	%f591, %f590, %f42, %f589;
	ld.shared.f32 	%f592, [%r8+3160];
	fma.rn.f32 	%f593, %f592, %f43, %f591;
	ld.shared.f32 	%f594, [%r8+3164];
	fma.rn.f32 	%f595, %f594, %f44, %f593;
	ld.shared.f32 	%f596, [%r8+3168];
	fma.rn.f32 	%f597, %f596, %f45, %f595;
	ld.shared.f32 	%f598, [%r8+3172];
	fma.rn.f32 	%f599, %f598, %f46, %f597;
	ld.shared.f32 	%f600, [%r8+3176];
	fma.rn.f32 	%f601, %f600, %f47, %f599;
	ld.shared.f32 	%f602, [%r8+3180];
	fma.rn.f32 	%f603, %f602, %f48, %f601;
	ld.shared.f32 	%f604, [%r8+3184];
	fma.rn.f32 	%f605, %f604, %f49, %f603;
	ld.shared.f32 	%f606, [%r8+3188];
	fma.rn.f32 	%f607, %f606, %f50, %f605;
	ld.shared.f32 	%f608, [%r8+3192];
	fma.rn.f32 	%f609, %f608, %f51, %f607;
	ld.shared.f32 	%f610, [%r8+3196];
	fma.rn.f32 	%f611, %f610, %f52, %f609;
	ld.shared.f32 	%f612, [%r8+3200];
	fma.rn.f32 	%f613, %f612, %f53, %f611;
	ld.shared.f32 	%f614, [%r8+3204];
	fma.rn.f32 	%f615, %f614, %f54, %f613;
	ld.shared.f32 	%f616, [%r8+3208];
	fma.rn.f32 	%f617, %f616, %f55, %f615;
	ld.shared.f32 	%f618, [%r8+3212];
	fma.rn.f32 	%f619, %f618, %f56, %f617;
	ld.shared.f32 	%f620, [%r8+3216];
	fma.rn.f32 	%f621, %f620, %f57, %f619;
	ld.shared.f32 	%f622, [%r8+3220];
	fma.rn.f32 	%f623, %f622, %f58, %f621;
	ld.shared.f32 	%f624, [%r8+3224];
	fma.rn.f32 	%f625, %f624, %f59, %f623;
	ld.shared.f32 	%f626, [%r8+3228];
	fma.rn.f32 	%f627, %f626, %f60, %f625;
	ld.shared.f32 	%f628, [%r8+3232];
	fma.rn.f32 	%f629, %f628, %f61, %f627;
	ld.shared.f32 	%f630, [%r8+3236];
	fma.rn.f32 	%f631, %f630, %f62, %f629;
	ld.shared.f32 	%f632, [%r8+3240];
	fma.rn.f32 	%f633, %f632, %f63, %f631;
	ld.shared.f32 	%f634, [%r8+3244];
	fma.rn.f32 	%f635, %f634, %f64, %f633;
	ld.shared.f32 	%f636, [%r8+3248];
	fma.rn.f32 	%f637, %f636, %f65, %f635;
	ld.shared.f32 	%f638, [%r8+3252];
	fma.rn.f32 	%f639, %f638, %f66, %f637;
	ld.shared.f32 	%f640, [%r8+3256];
	fma.rn.f32 	%f641, %f640, %f67, %f639;
	ld.shared.f32 	%f642, [%r8+3260];
	fma.rn.f32 	%f643, %f642, %f68, %f641;
	ld.shared.f32 	%f644, [%r8+3264];
	fma.rn.f32 	%f645, %f644, %f69, %f643;
	ld.shared.f32 	%f646, [%r8+3268];
	fma.rn.f32 	%f647, %f646, %f70, %f645;
	ld.shared.f32 	%f648, [%r8+3272];
	fma.rn.f32 	%f649, %f648, %f71, %f647;
	ld.shared.f32 	%f650, [%r8+3276];
	fma.rn.f32 	%f651, %f650, %f72, %f649;
	ld.shared.f32 	%f652, [%r8+3280];
	fma.rn.f32 	%f653, %f652, %f73, %f651;
	ld.shared.f32 	%f654, [%r8+3284];
	fma.rn.f32 	%f655, %f654, %f74, %f653;
	ld.shared.f32 	%f656, [%r8+3288];
	fma.rn.f32 	%f657, %f656, %f75, %f655;
	ld.shared.f32 	%f658, [%r8+3292];
	fma.rn.f32 	%f659, %f658, %f76, %f657;
	ld.shared.f32 	%f660, [%r8+3296];
	fma.rn.f32 	%f661, %f660, %f77, %f659;
	ld.shared.f32 	%f662, [%r8+3300];
	fma.rn.f32 	%f663, %f662, %f78, %f661;
	ld.shared.f32 	%f664, [%r8+3304];
	fma.rn.f32 	%f665, %f664, %f79, %f663;
	ld.shared.f32 	%f666, [%r8+3308];
	fma.rn.f32 	%f667, %f666, %f80, %f665;
	ld.shared.f32 	%f668, [%r8+3312];
	fma.rn.f32 	%f669, %f668, %f81, %f667;
	ld.shared.f32 	%f670, [%r8+3316];
	fma.rn.f32 	%f671, %f670, %f82, %f669;
	ld.shared.f32 	%f672, [%r8+3320];
	fma.rn.f32 	%f673, %f672, %f83, %f671;
	ld.shared.f32 	%f674, [%r8+3324];
	fma.rn.f32 	%f2229, %f674, %f84, %f673;
	@%p102 bra 	$L__BB3_113;
	add.s32 	%r261, %r3, 20;
	setp.ge.s32 	%p103, %r261, %r128;
	ld.shared.f32 	%f675, [%r8+4096];
	fma.rn.f32 	%f676, %f675, %f21, %f2228;
	ld.shared.f32 	%f677, [%r8+4100];
	fma.rn.f32 	%f678, %f677, %f22, %f676;
	ld.shared.f32 	%f679, [%r8+4104];
	fma.rn.f32 	%f680, %f679, %f23, %f678;
	ld.shared.f32 	%f681, [%r8+4108];
	fma.rn.f32 	%f682, %f681, %f24, %f680;
	ld.shared.f32 	%f683, [%r8+4112];
	fma.rn.f32 	%f684, %f683, %f25, %f682;
	ld.shared.f32 	%f685, [%r8+4116];
	fma.rn.f32 	%f686, %f685, %f26, %f684;
	ld.shared.f32 	%f687, [%r8+4120];
	fma.rn.f32 	%f688, %f687, %f27, %f686;
	ld.shared.f32 	%f689, [%r8+4124];
	fma.rn.f32 	%f690, %f689, %f28, %f688;
	ld.shared.f32 	%f691, [%r8+4128];
	fma.rn.f32 	%f692, %f691, %f29, %f690;
	ld.shared.f32 	%f693, [%r8+4132];
	fma.rn.f32 	%f694, %f693, %f30, %f692;
	ld.shared.f32 	%f695, [%r8+4136];
	fma.rn.f32 	%f696, %f695, %f31, %f694;
	ld.shared.f32 	%f697, [%r8+4140];
	fma.rn.f32 	%f698, %f697, %f32, %f696;
	ld.shared.f32 	%f699, [%r8+4144];
	fma.rn.f32 	%f700, %f699, %f33, %f698;
	ld.shared.f32 	%f701, [%r8+4148];
	fma.rn.f32 	%f702, %f701, %f34, %f700;
	ld.shared.f32 	%f703, [%r8+4152];
	fma.rn.f32 	%f704, %f703, %f35, %f702;
	ld.shared.f32 	%f705, [%r8+4156];
	fma.rn.f32 	%f706, %f705, %f36, %f704;
	ld.shared.f32 	%f707, [%r8+4160];
	fma.rn.f32 	%f708, %f707, %f37, %f706;
	ld.shared.f32 	%f709, [%r8+4164];
	fma.rn.f32 	%f710, %f709, %f38, %f708;
	ld.shared.f32 	%f711, [%r8+4168];
	fma.rn.f32 	%f712, %f711, %f39, %f710;
	ld.shared.f32 	%f713, [%r8+4172];
	fma.rn.f32 	%f714, %f713, %f40, %f712;
	ld.shared.f32 	%f715, [%r8+4176];
	fma.rn.f32 	%f716, %f715, %f41, %f714;
	ld.shared.f32 	%f717, [%r8+4180];
	fma.rn.f32 	%f718, %f717, %f42, %f716;
	ld.shared.f32 	%f719, [%r8+4184];
	fma.rn.f32 	%f720, %f719, %f43, %f718;
	ld.shared.f32 	%f721, [%r8+4188];
	fma.rn.f32 	%f722, %f721, %f44, %f720;
	ld.shared.f32 	%f723, [%r8+4192];
	fma.rn.f32 	%f724, %f723, %f45, %f722;
	ld.shared.f32 	%f725, [%r8+4196];
	fma.rn.f32 	%f726, %f725, %f46, %f724;
	ld.shared.f32 	%f727, [%r8+4200];
	fma.rn.f32 	%f728, %f727, %f47, %f726;
	ld.shared.f32 	%f729, [%r8+4204];
	fma.rn.f32 	%f730, %f729, %f48, %f728;
	ld.shared.f32 	%f731, [%r8+4208];
	fma.rn.f32 	%f732, %f731, %f49, %f730;
	ld.shared.f32 	%f733, [%r8+4212];
	fma.rn.f32 	%f734, %f733, %f50, %f732;
	ld.shared.f32 	%f735, [%r8+4216];
	fma.rn.f32 	%f736, %f735, %f51, %f734;
	ld.shared.f32 	%f737, [%r8+4220];
	fma.rn.f32 	%f738, %f737, %f52, %f736;
	ld.shared.f32 	%f739, [%r8+4224];
	fma.rn.f32 	%f740, %f739, %f53, %f738;
	ld.shared.f32 	%f741, [%r8+4228];
	fma.rn.f32 	%f742, %f741, %f54, %f740;
	ld.shared.f32 	%f743, [%r8+4232];
	fma.rn.f32 	%f744, %f743, %f55, %f742;
	ld.shared.f32 	%f745, [%r8+4236];
	fma.rn.f32 	%f746, %f745, %f56, %f744;
	ld.shared.f32 	%f747, [%r8+4240];
	fma.rn.f32 	%f748, %f747, %f57, %f746;
	ld.shared.f32 	%f749, [%r8+4244];
	fma.rn.f32 	%f750, %f749, %f58, %f748;
	ld.shared.f32 	%f751, [%r8+4248];
	fma.rn.f32 	%f752, %f751, %f59, %f750;
	ld.shared.f32 	%f753, [%r8+4252];
	fma.rn.f32 	%f754, %f753, %f60, %f752;
	ld.shared.f32 	%f755, [%r8+4256];
	fma.rn.f32 	%f756, %f755, %f61, %f754;
	ld.shared.f32 	%f757, [%r8+4260];
	fma.rn.f32 	%f758, %f757, %f62, %f756;
	ld.shared.f32 	%f759, [%r8+4264];
	fma.rn.f32 	%f760, %f759, %f63, %f758;
	ld.shared.f32 	%f761, [%r8+4268];
	fma.rn.f32 	%f762, %f761, %f64, %f760;
	ld.shared.f32 	%f763, [%r8+4272];
	fma.rn.f32 	%f764, %f763, %f65, %f762;
	ld.shared.f32 	%f765, [%r8+4276];
	fma.rn.f32 	%f766, %f765, %f66, %f764;
	ld.shared.f32 	%f767, [%r8+4280];
	fma.rn.f32 	%f768, %f767, %f67, %f766;
	ld.shared.f32 	%f769, [%r8+4284];
	fma.rn.f32 	%f770, %f769, %f68, %f768;
	ld.shared.f32 	%f771, [%r8+4288];
	fma.rn.f32 	%f772, %f771, %f69, %f770;
	ld.shared.f32 	%f773, [%r8+4292];
	fma.rn.f32 	%f774, %f773, %f70, %f772;
	ld.shared.f32 	%f775, [%r8+4296];
	fma.rn.f32 	%f776, %f775, %f71, %f774;
	ld.shared.f32 	%f777, [%r8+4300];
	fma.rn.f32 	%f778, %f777, %f72, %f776;
	ld.shared.f32 	%f779, [%r8+4304];
	fma.rn.f32 	%f780, %f779, %f73, %f778;
	ld.shared.f32 	%f781, [%r8+4308];
	fma.rn.f32 	%f782, %f781, %f74, %f780;
	ld.shared.f32 	%f783, [%r8+4312];
	fma.rn.f32 	%f784, %f783, %f75, %f782;
	ld.shared.f32 	%f785, [%r8+4316];
	fma.rn.f32 	%f786, %f785, %f76, %f784;
	ld.shared.f32 	%f787, [%r8+4320];
	fma.rn.f32 	%f788, %f787, %f77, %f786;
	ld.shared.f32 	%f789, [%r8+4324];
	fma.rn.f32 	%f790, %f789, %f78, %f788;
	ld.shared.f32 	%f791, [%r8+4328];
	fma.rn.f32 	%f792, %f791, %f79, %f790;
	ld.shared.f32 	%f793, [%r8+4332];
	fma.rn.f32 	%f794, %f793, %f80, %f792;
	ld.shared.f32 	%f795, [%r8+4336];
	fma.rn.f32 	%f796, %f795, %f81, %f794;
	ld.shared.f32 	%f797, [%r8+4340];
	fma.rn.f32 	%f798, %f797, %f82, %f796;
	ld.shared.f32 	%f799, [%r8+4344];
	fma.rn.f32 	%f800, %f799, %f83, %f798;
	ld.shared.f32 	%f801, [%r8+4348];
	fma.rn.f32 	%f2228, %f801, %f84, %f800;
	@%p103 bra 	$L__BB3_113;
	add.s32 	%r262, %r3, 24;
	setp.ge.s32 	%p104, %r262, %r128;
	ld.shared.f32 	%f802, [%r8+5120];
	fma.rn.f32 	%f803, %f802, %f21, %f2227;
	ld.shared.f32 	%f804, [%r8+5124];
	fma.rn.f32 	%f805, %f804, %f22, %f803;
	ld.shared.f32 	%f806, [%r8+5128];
	fma.rn.f32 	%f807, %f806, %f23, %f805;
	ld.shared.f32 	%f808, [%r8+5132];
	fma.rn.f32 	%f809, %f808, %f24, %f807;
	ld.shared.f32 	%f810, [%r8+5136];
	fma.rn.f32 	%f811, %f810, %f25, %f809;
	ld.shared.f32 	%f812, [%r8+5140];
	fma.rn.f32 	%f813, %f812, %f26, %f811;
	ld.shared.f32 	%f814, [%r8+5144];
	fma.rn.f32 	%f815, %f814, %f27, %f813;
	ld.shared.f32 	%f816, [%r8+5148];
	fma.rn.f32 	%f817, %f816, %f28, %f815;
	ld.shared.f32 	%f818, [%r8+5152];
	fma.rn.f32 	%f819, %f818, %f29, %f817;
	ld.shared.f32 	%f820, [%r8+5156];
	fma.rn.f32 	%f821, %f820, %f30, %f819;
	ld.shared.f32 	%f822, [%r8+5160];
	fma.rn.f32 	%f823, %f822, %f31, %f821;
	ld.shared.f32 	%f824, [%r8+5164];
	fma.rn.f32 	%f825, %f824, %f32, %f823;
	ld.shared.f32 	%f826, [%r8+5168];
	fma.rn.f32 	%f827, %f826, %f33, %f825;
	ld.shared.f32 	%f828, [%r8+5172];
	fma.rn.f32 	%f829, %f828, %f34, %f827;
	ld.shared.f32 	%f830, [%r8+5176];
	fma.rn.f32 	%f831, %f830, %f35, %f829;
	ld.shared.f32 	%f832, [%r8+5180];
	fma.rn.f32 	%f833, %f832, %f36, %f831;
	ld.shared.f32 	%f834, [%r8+5184];
	fma.rn.f32 	%f835, %f834, %f37, %f833;
	ld.shared.f32 	%f836, [%r8+5188];
	fma.rn.f32 	%f837, %f836, %f38, %f835;
	ld.shared.f32 	%f838, [%r8+5192];
	fma.rn.f32 	%f839, %f838, %f39, %f837;
	ld.shared.f32 	%f840, [%r8+5196];
	fma.rn.f32 	%f841, %f840, %f40, %f839;
	ld.shared.f32 	%f842, [%r8+5200];
	fma.rn.f32 	%f843, %f842, %f41, %f841;
	ld.shared.f32 	%f844, [%r8+5204];
	fma.rn.f32 	%f845, %f844, %f42, %f843;
	ld.shared.f32 	%f846, [%r8+5208];
	fma.rn.f32 	%f847, %f846, %f43, %f845;
	ld.shared.f32 	%f848, [%r8+5212];
	fma.rn.f32 	%f849, %f848, %f44, %f847;
	ld.shared.f32 	%f850, [%r8+5216];
	fma.rn.f32 	%f851, %f850, %f45, %f849;
	ld.shared.f32 	%f852, [%r8+5220];
	fma.rn.f32 	%f853, %f852, %f46, %f851;
	ld.shared.f32 	%f854, [%r8+5224];
	fma.rn.f32 	%f855, %f854, %f47, %f853;
	ld.shared.f32 	%f856, [%r8+5228];
	fma.rn.f32 	%f857, %f856, %f48, %f855;
	ld.shared.f32 	%f858, [%r8+5232];
	fma.rn.f32 	%f859, %f858, %f49, %f857;
	ld.shared.f32 	%f860, [%r8+5236];
	fma.rn.f32 	%f861, %f860, %f50, %f859;
	ld.shared.f32 	%f862, [%r8+5240];
	fma.rn.f32 	%f863, %f862, %f51, %f861;
	ld.shared.f32 	%f864, [%r8+5244];
	fma.rn.f32 	%f865, %f864, %f52, %f863;
	ld.shared.f32 	%f866, [%r8+5248];
	fma.rn.f32 	%f867, %f866, %f53, %f865;
	ld.shared.f32 	%f868, [%r8+5252];
	fma.rn.f32 	%f869, %f868, %f54, %f867;
	ld.shared.f32 	%f870, [%r8+5256];
	fma.rn.f32 	%f871, %f870, %f55, %f869;
	ld.shared.f32 	%f872, [%r8+5260];
	fma.rn.f32 	%f873, %f872, %f56, %f871;
	ld.shared.f32 	%f874, [%r8+5264];
	fma.rn.f32 	%f875, %f874, %f57, %f873;
	ld.shared.f32 	%f876, [%r8+5268];
	fma.rn.f32 	%f877, %f876, %f58, %f875;
	ld.shared.f32 	%f878, [%r8+5272];
	fma.rn.f32 	%f879, %f878, %f59, %f877;
	ld.shared.f32 	%f880, [%r8+5276];
	fma.rn.f32 	%f881, %f880, %f60, %f879;
	ld.shared.f32 	%f882, [%r8+5280];
	fma.rn.f32 	%f883, %f882, %f61, %f881;
	ld.shared.f32 	%f884, [%r8+5284];
	fma.rn.f32 	%f885, %f884, %f62, %f883;
	ld.shared.f32 	%f886, [%r8+5288];
	fma.rn.f32 	%f887, %f886, %f63, %f885;
	ld.shared.f32 	%f888, [%r8+5292];
	fma.rn.f32 	%f889, %f888, %f64, %f887;
	ld.shared.f32 	%f890, [%r8+5296];
	fma.rn.f32 	%f891, %f890, %f65, %f889;
	ld.shared.f32 	%f892, [%r8+5300];
	fma.rn.f32 	%f893, %f892, %f66, %f891;
	ld.shared.f32 	%f894, [%r8+5304];
	fma.rn.f32 	%f895, %f894, %f67, %f893;
	ld.shared.f32 	%f896, [%r8+5308];
	fma.rn.f32 	%f897, %f896, %f68, %f895;
	ld.shared.f32 	%f898, [%r8+5312];
	fma.rn.f32 	%f899, %f898, %f69, %f897;
	ld.shared.f32 	%f900, [%r8+5316];
	fma.rn.f32 	%f901, %f900, %f70, %f899;
	ld.shared.f32 	%f902, [%r8+5320];
	fma.rn.f32 	%f903, %f902, %f71, %f901;
	ld.shared.f32 	%f904, [%r8+5324];
	fma.rn.f32 	%f905, %f904, %f72, %f903;
	ld.shared.f32 	%f906, [%r8+5328];
	fma.rn.f32 	%f907, %f906, %f73, %f905;
	ld.shared.f32 	%f908, [%r8+5332];
	fma.rn.f32 	%f909, %f908, %f74, %f907;
	ld.shared.f32 	%f910, [%r8+5336];
	fma.rn.f32 	%f911, %f910, %f75, %f909;
	ld.shared.f32 	%f912, [%r8+5340];
	fma.rn.f32 	%f913, %f912, %f76, %f911;
	ld.shared.f32 	%f914, [%r8+5344];
	fma.rn.f32 	%f915, %f914, %f77, %f913;
	ld.shared.f32 	%f916, [%r8+5348];
	fma.rn.f32 	%f917, %f916, %f78, %f915;
	ld.shared.f32 	%f918, [%r8+5352];
	fma.rn.f32 	%f919, %f918, %f79, %f917;
	ld.shared.f32 	%f920, [%r8+5356];
	fma.rn.f32 	%f921, %f920, %f80, %f919;
	ld.shared.f32 	%f922, [%r8+5360];
	fma.rn.f32 	%f923, %f922, %f81, %f921;
	ld.shared.f32 	%f924, [%r8+5364];
	fma.rn.f32 	%f925, %f924, %f82, %f923;
	ld.shared.f32 	%f926, [%r8+5368];
	fma.rn.f32 	%f927, %f926, %f83, %f925;
	ld.shared.f32 	%f928, [%r8+5372];
	fma.rn.f32 	%f2227, %f928, %f84, %f927;
	@%p104 bra 	$L__BB3_113;
	add.s32 	%r263, %r3, 28;
	setp.ge.s32 	%p105, %r263, %r128;
	ld.shared.f32 	%f929, [%r8+6144];
	fma.rn.f32 	%f930, %f929, %f21, %f2226;
	ld.shared.f32 	%f931, [%r8+6148];
	fma.rn.f32 	%f932, %f931, %f22, %f930;
	ld.shared.f32 	%f933, [%r8+6152];
	fma.rn.f32 	%f934, %f933, %f23, %f932;
	ld.shared.f32 	%f935, [%r8+6156];
	fma.rn.f32 	%f936, %f935, %f24, %f934;
	ld.shared.f32 	%f937, [%r8+6160];
	fma.rn.f32 	%f938, %f937, %f25, %f936;
	ld.shared.f32 	%f939, [%r8+6164];
	fma.rn.f32 	%f940, %f939, %f26, %f938;
	ld.shared.f32 	%f941, [%r8+6168];
	fma.rn.f32 	%f942, %f941, %f27, %f940;
	ld.shared.f32 	%f943, [%r8+6172];
	fma.rn.f32 	%f944, %f943, %f28, %f942;
	ld.shared.f32 	%f945, [%r8+6176];
	fma.rn.f32 	%f946, %f945, %f29, %f944;
	ld.shared.f32 	%f947, [%r8+6180];
	fma.rn.f32 	%f948, %f947, %f30, %f946;
	ld.shared.f32 	%f949, [%r8+6184];
	fma.rn.f32 	%f950, %f949, %f31, %f948;
	ld.shared.f32 	%f951, [%r8+6188];
	fma.rn.f32 	%f952, %f951, %f32, %f950;
	ld.shared.f32 	%f953, [%r8+6192];
	fma.rn.f32 	%f954, %f953, %f33, %f952;
	ld.shared.f32 	%f955, [%r8+6196];
	fma.rn.f32 	%f956, %f955, %f34, %f954;
	ld.shared.f32 	%f957, [%r8+6200];
	fma.rn.f32 	%f958, %f957, %f35, %f956;
	ld.shared.f32 	%f959, [%r8+6204];
	fma.rn.f32 	%f960, %f959, %f36, %f958;
	ld.shared.f32 	%f961, [%r8+6208];
	fma.rn.f32 	%f962, %f961, %f37, %f960;
	ld.shared.f32 	%f963, [%r8+6212];
	fma.rn.f32 	%f964, %f963, %f38, %f962;
	ld.shared.f32 	%f965, [%r8+6216];
	fma.rn.f32 	%f966, %f965, %f39, %f964;
	ld.shared.f32 	%f967, [%r8+6220];
	fma.rn.f32 	%f968, %f967, %f40, %f966;
	ld.shared.f32 	%f969, [%r8+6224];
	fma.rn.f32 	%f970, %f969, %f41, %f968;
	ld.shared.f32 	%f971, [%r8+6228];
	fma.rn.f32 	%f972, %f971, %f42, %f970;
	ld.shared.f32 	%f973, [%r8+6232];
	fma.rn.f32 	%f974, %f973, %f43, %f972;
	ld.shared.f32 	%f975, [%r8+6236];
	fma.rn.f32 	%f976, %f975, %f44, %f974;
	ld.shared.f32 	%f977, [%r8+6240];
	fma.rn.f32 	%f978, %f977, %f45, %f976;
	ld.shared.f32 	%f979, [%r8+6244];
	fma.rn.f32 	%f980, %f979, %f46, %f978;
	ld.shared.f32 	%f981, [%r8+6248];
	fma.rn.f32 	%f982, %f981, %f47, %f980;
	ld.shared.f32 	%f983, [%r8+6252];
	fma.rn.f32 	%f984, %f983, %f48, %f982;
	ld.shared.f32 	%f985, [%r8+6256];
	fma.rn.f32 	%f986, %f985, %f49, %f984;
	ld.shared.f32 	%f987, [%r8+6260];
	fma.rn.f32 	%f988, %f987, %f50, %f986;
	ld.shared.f32 	%f989, [%r8+6264];
	fma.rn.f32 	%f990, %f989, %f51, %f988;
	ld.shared.f32 	%f991, [%r8+6268];
	fma.rn.f32 	%f992, %f991, %f52, %f990;
	ld.shared.f32 	%f993, [%r8+6272];
	fma.rn.f32 	%f994, %f993, %f53, %f992;
	ld.shared.f32 	%f995, [%r8+6276];
	fma.rn.f32 	%f996, %f995, %f54, %f994;
	ld.shared.f32 	%f997, [%r8+6280];
	fma.rn.f32 	%f998, %f997, %f55, %f996;
	ld.shared.f32 	%f999, [%r8+6284];
	fma.rn.f32 	%f1000, %f999, %f56, %f998;
	ld.shared.f32 	%f1001, [%r8+6288];
	fma.rn.f32 	%f1002, %f1001, %f57, %f1000;
	ld.shared.f32 	%f1003, [%r8+6292];
	fma.rn.f32 	%f1004, %f1003, %f58, %f1002;
	ld.shared.f32 	%f1005, [%r8+6296];
	fma.rn.f32 	%f1006, %f1005, %f59, %f1004;
	ld.shared.f32 	%f1007, [%r8+6300];
	fma.rn.f32 	%f1008, %f1007, %f60, %f1006;
	ld.shared.f32 	%f1009, [%r8+6304];
	fma.rn.f32 	%f1010, %f1009, %f61, %f1008;
	ld.shared.f32 	%f1011, [%r8+6308];
	fma.rn.f32 	%f1012, %f1011, %f62, %f1010;
	ld.shared.f32 	%f1013, [%r8+6312];
	fma.rn.f32 	%f1014, %f1013, %f63, %f1012;
	ld.shared.f32 	%f1015, [%r8+6316];
	fma.rn.f32 	%f1016, %f1015, %f64, %f1014;
	ld.shared.f32 	%f1017, [%r8+6320];
	fma.rn.f32 	%f1018, %f1017, %f65, %f1016;
	ld.shared.f32 	%f1019, [%r8+6324];
	fma.rn.f32 	%f1020, %f1019, %f66, %f1018;
	ld.shared.f32 	%f1021, [%r8+6328];
	fma.rn.f32 	%f1022, %f1021, %f67, %f1020;
	ld.shared.f32 	%f1023, [%r8+6332];
	fma.rn.f32 	%f1024, %f1023, %f68, %f1022;
	ld.shared.f32 	%f1025, [%r8+6336];
	fma.rn.f32 	%f1026, %f1025, %f69, %f1024;
	ld.shared.f32 	%f1027, [%r8+6340];
	fma.rn.f32 	%f1028, %f1027, %f70, %f1026;
	ld.shared.f32 	%f1029, [%r8+6344];
	fma.rn.f32 	%f1030, %f1029, %f71, %f1028;
	ld.shared.f32 	%f1031, [%r8+6348];
	fma.rn.f32 	%f1032, %f1031, %f72, %f1030;
	ld.shared.f32 	%f1033, [%r8+6352];
	fma.rn.f32 	%f1034, %f1033, %f73, %f1032;
	ld.shared.f32 	%f1035, [%r8+6356];
	fma.rn.f32 	%f1036, %f1035, %f74, %f1034;
	ld.shared.f32 	%f1037, [%r8+6360];
	fma.rn.f32 	%f1038, %f1037, %f75, %f1036;
	ld.shared.f32 	%f1039, [%r8+6364];
	fma.rn.f32 	%f1040, %f1039, %f76, %f1038;
	ld.shared.f32 	%f1041, [%r8+6368];
	fma.rn.f32 	%f1042, %f1041, %f77, %f1040;
	ld.shared.f32 	%f1043, [%r8+6372];
	fma.rn.f32 	%f1044, %f1043, %f78, %f1042;
	ld.shared.f32 	%f1045, [%r8+6376];
	fma.rn.f32 	%f1046, %f1045, %f79, %f1044;
	ld.shared.f32 	%f1047, [%r8+6380];
	fma.rn.f32 	%f1048, %f1047, %f80, %f1046;
	ld.shared.f32 	%f1049, [%r8+6384];
	fma.rn.f32 	%f1050, %f1049, %f81, %f1048;
	ld.shared.f32 	%f1051, [%r8+6388];
	fma.rn.f32 	%f1052, %f1051, %f82, %f1050;
	ld.shared.f32 	%f1053, [%r8+6392];
	fma.rn.f32 	%f1054, %f1053, %f83, %f1052;
	ld.shared.f32 	%f1055, [%r8+6396];
	fma.rn.f32 	%f2226, %f1055, %f84, %f1054;
	@%p105 bra 	$L__BB3_113;
	add.s32 	%r264, %r3, 32;
	setp.ge.s32 	%p106, %r264, %r128;
	ld.shared.f32 	%f1056, [%r8+7168];
	fma.rn.f32 	%f1057, %f1056, %f21, %f2225;
	ld.shared.f32 	%f1058, [%r8+7172];
	fma.rn.f32 	%f1059, %f1058, %f22, %f1057;
	ld.shared.f32 	%f1060, [%r8+7176];
	fma.rn.f32 	%f1061, %f1060, %f23, %f1059;
	ld.shared.f32 	%f1062, [%r8+7180];
	fma.rn.f32 	%f1063, %f1062, %f24, %f1061;
	ld.shared.f32 	%f1064, [%r8+7184];
	fma.rn.f32 	%f1065, %f1064, %f25, %f1063;
	ld.shared.f32 	%f1066, [%r8+7188];
	fma.rn.f32 	%f1067, %f1066, %f26, %f1065;
	ld.shared.f32 	%f1068, [%r8+7192];
	fma.rn.f32 	%f1069, %f1068, %f27, %f1067;
	ld.shared.f32 	%f1070, [%r8+7196];
	fma.rn.f32 	%f1071, %f1070, %f28, %f1069;
	ld.shared.f32 	%f1072, [%r8+7200];
	fma.rn.f32 	%f1073, %f1072, %f29, %f1071;
	ld.shared.f32 	%f1074, [%r8+7204];
	fma.rn.f32 	%f1075, %f1074, %f30, %f1073;
	ld.shared.f32 	%f1076, [%r8+7208];
	fma.rn.f32 	%f1077, %f1076, %f31, %f1075;
	ld.shared.f32 	%f1078, [%r8+7212];
	fma.rn.f32 	%f1079, %f1078, %f32, %f1077;
	ld.shared.f32 	%f1080, [%r8+7216];
	fma.rn.f32 	%f1081, %f1080, %f33, %f1079;
	ld.shared.f32 	%f1082, [%r8+7220];
	fma.rn.f32 	%f1083, %f1082, %f34, %f1081;
	ld.shared.f32 	%f1084, [%r8+7224];
	fma.rn.f32 	%f1085, %f1084, %f35, %f1083;
	ld.shared.f32 	%f1086, [%r8+7228];
	fma.rn.f32 	%f1087, %f1086, %f36, %f1085;
	ld.shared.f32 	%f1088, [%r8+7232];
	fma.rn.f32 	%f1089, %f1088, %f37, %f1087;
	ld.shared.f32 	%f1090, [%r8+7236];
	fma.rn.f32 	%f1091, %f1090, %f38, %f1089;
	ld.shared.f32 	%f1092, [%r8+7240];
	fma.rn.f32 	%f1093, %f1092, %f39, %f1091;
	ld.shared.f32 	%f1094, [%r8+7244];
	fma.rn.f32 	%f1095, %f1094, %f40, %f1093;
	ld.shared.f32 	%f1096, [%r8+7248];
	fma.rn.f32 	%f1097, %f1096, %f41, %f1095;
	ld.shared.f32 	%f1098, [%r8+7252];
	fma.rn.f32 	%f1099, %f1098, %f42, %f1097;
	ld.shared.f32 	%f1100, [%r8+7256];
	fma.rn.f32 	%f1101, %f1100, %f43, %f1099;
	ld.shared.f32 	%f1102, [%r8+7260];
	fma.rn.f32 	%f1103, %f1102, %f44, %f1101;
	ld.shared.f32 	%f1104, [%r8+7264];
	fma.rn.f32 	%f1105, %f1104, %f45, %f1103;
	ld.shared.f32 	%f1106, [%r8+7268];
	fma.rn.f32 	%f1107, %f1106, %f46, %f1105;
	ld.shared.f32 	%f1108, [%r8+7272];
	fma.rn.f32 	%f1109, %f1108, %f47, %f1107;
	ld.shared.f32 	%f1110, [%r8+7276];
	fma.rn.f32 	%f1111, %f1110, %f48, %f1109;
	ld.shared.f32 	%f1112, [%r8+7280];
	fma.rn.f32 	%f1113, %f1112, %f49, %f1111;
	ld.shared.f32 	%f1114, [%r8+7284];
	fma.rn.f32 	%f1115, %f1114, %f50, %f1113;
	ld.shared.f32 	%f1116, [%r8+7288];
	fma.rn.f32 	%f1117, %f1116, %f51, %f1115;
	ld.shared.f32 	%f1118, [%r8+7292];
	fma.rn.f32 	%f1119, %f1118, %f52, %f1117;
	ld.shared.f32 	%f1120, [%r8+7296];
	fma.rn.f32 	%f1121, %f1120, %f53, %f1119;
	ld.shared.f32 	%f1122, [%r8+7300];
	fma.rn.f32 	%f1123, %f1122, %f54, %f1121;
	ld.shared.f32 	%f1124, [%r8+7304];
	fma.rn.f32 	%f1125, %f1124, %f55, %f1123;
	ld.shared.f32 	%f1126, [%r8+7308];
	fma.rn.f32 	%f1127, %f1126, %f56, %f1125;
	ld.shared.f32 	%f1128, [%r8+7312];
	fma.rn.f32 	%f1129, %f1128, %f57, %f1127;
	ld.shared.f32 	%f1130, [%r8+7316];
	fma.rn.f32 	%f1131, %f1130, %f58, %f1129;
	ld.shared.f32 	%f1132, [%r8+7320];
	fma.rn.f32 	%f1133, %f1132, %f59, %f1131;
	ld.shared.f32 	%f1134, [%r8+7324];
	fma.rn.f32 	%f1135, %f1134, %f60, %f1133;
	ld.shared.f32 	%f1136, [%r8+7328];
	fma.rn.f32 	%f1137, %f1136, %f61, %f1135;
	ld.shared.f32 	%f1138, [%r8+7332];
	fma.rn.f32 	%f1139, %f1138, %f62, %f1137;
	ld.shared.f32 	%f1140, [%r8+7336];
	fma.rn.f32 	%f1141, %f1140, %f63, %f1139;
	ld.shared.f32 	%f1142, [%r8+7340];
	fma.rn.f32 	%f1143, %f1142, %f64, %f1141;
	ld.shared.f32 	%f1144, [%r8+7344];
	fma.rn.f32 	%f1145, %f1144, %f65, %f1143;
	ld.shared.f32 	%f1146, [%r8+7348];
	fma.rn.f32 	%f1147, %f1146, %f66, %f1145;
	ld.shared.f32 	%f1148, [%r8+7352];
	fma.rn.f32 	%f1149, %f1148, %f67, %f1147;
	ld.shared.f32 	%f1150, [%r8+7356];
	fma.rn.f32 	%f1151, %f1150, %f68, %f1149;
	ld.shared.f32 	%f1152, [%r8+7360];
	fma.rn.f32 	%f1153, %f1152, %f69, %f1151;
	ld.shared.f32 	%f1154, [%r8+7364];
	fma.rn.f32 	%f1155, %f1154, %f70, %f1153;
	ld.shared.f32 	%f1156, [%r8+7368];
	fma.rn.f32 	%f1157, %f1156, %f71, %f1155;
	ld.shared.f32 	%f1158, [%r8+7372];
	fma.rn.f32 	%f1159, %f1158, %f72, %f1157;
	ld.shared.f32 	%f1160, [%r8+7376];
	fma.rn.f32 	%f1161, %f1160, %f73, %f1159;
	ld.shared.f32 	%f1162, [%r8+7380];
	fma.rn.f32 	%f1163, %f1162, %f74, %f1161;
	ld.shared.f32 	%f1164, [%r8+7384];
	fma.rn.f32 	%f1165, %f1164, %f75, %f1163;
	ld.shared.f32 	%f1166, [%r8+7388];
	fma.rn.f32 	%f1167, %f1166, %f76, %f1165;
	ld.shared.f32 	%f1168, [%r8+7392];
	fma.rn.f32 	%f1169, %f1168, %f77, %f1167;
	ld.shared.f32 	%f1170, [%r8+7396];
	fma.rn.f32 	%f1171, %f1170, %f78, %f1169;
	ld.shared.f32 	%f1172, [%r8+7400];
	fma.rn.f32 	%f1173, %f1172, %f79, %f1171;
	ld.shared.f32 	%f1174, [%r8+7404];
	fma.rn.f32 	%f1175, %f1174, %f80, %f1173;
	ld.shared.f32 	%f1176, [%r8+7408];
	fma.rn.f32 	%f1177, %f1176, %f81, %f1175;
	ld.shared.f32 	%f1178, [%r8+7412];
	fma.rn.f32 	%f1179, %f1178, %f82, %f1177;
	ld.shared.f32 	%f1180, [%r8+7416];
	fma.rn.f32 	%f1181, %f1180, %f83, %f1179;
	ld.shared.f32 	%f1182, [%r8+7420];
	fma.rn.f32 	%f2225, %f1182, %f84, %f1181;
	@%p106 bra 	$L__BB3_113;
	add.s32 	%r265, %r3, 36;
	setp.ge.s32 	%p107, %r265, %r128;
	ld.shared.f32 	%f1183, [%r8+8192];
	fma.rn.f32 	%f1184, %f1183, %f21, %f2224;
	ld.shared.f32 	%f1185, [%r8+8196];
	fma.rn.f32 	%f1186, %f1185, %f22, %f1184;
	ld.shared.f32 	%f1187, [%r8+8200];
	fma.rn.f32 	%f1188, %f1187, %f23, %f1186;
	ld.shared.f32 	%f1189, [%r8+8204];
	fma.rn.f32 	%f1190, %f1189, %f24, %f1188;
	ld.shared.f32 	%f1191, [%r8+8208];
	fma.rn.f32 	%f1192, %f1191, %f25, %f1190;
	ld.shared.f32 	%f1193, [%r8+8212];
	fma.rn.f32 	%f1194, %f1193, %f26, %f1192;
	ld.shared.f32 	%f1195, [%r8+8216];
	fma.rn.f32 	%f1196, %f1195, %f27, %f1194;
	ld.shared.f32 	%f1197, [%r8+8220];
	fma.rn.f32 	%f1198, %f1197, %f28, %f1196;
	ld.shared.f32 	%f1199, [%r8+8224];
	fma.rn.f32 	%f1200, %f1199, %f29, %f1198;
	ld.shared.f32 	%f1201, [%r8+8228];
	fma.rn.f32 	%f1202, %f1201, %f30, %f1200;
	ld.shared.f32 	%f1203, [%r8+8232];
	fma.rn.f32 	%f1204, %f1203, %f31, %f1202;
	ld.shared.f32 	%f1205, [%r8+8236];
	fma.rn.f32 	%f1206, %f1205, %f32, %f1204;
	ld.shared.f32 	%f1207, [%r8+8240];
	fma.rn.f32 	%f1208, %f1207, %f33, %f1206;
	ld.shared.f32 	%f1209, [%r8+8244];
	fma.rn.f32 	%f1210, %f1209, %f34, %f1208;
	ld.shared.f32 	%f1211, [%r8+8248];
	fma.rn.f32 	%f1212, %f1211, %f35, %f1210;
	ld.shared.f32 	%f1213, [%r8+8252];
	fma.rn.f32 	%f1214, %f1213, %f36, %f1212;
	ld.shared.f32 	%f1215, [%r8+8256];
	fma.rn.f32 	%f1216, %f1215, %f37, %f1214;
	ld.shared.f32 	%f1217, [%r8+8260];
	fma.rn.f32 	%f1218, %f1217, %f38, %f1216;
	ld.shared.f32 	%f1219, [%r8+8264];
	fma.rn.f32 	%f1220, %f1219, %f39, %f1218;
	ld.shared.f32 	%f1221, [%r8+8268];
	fma.rn.f32 	%f1222, %f1221, %f40, %f1220;
	ld.shared.f32 	%f1223, [%r8+8272];
	fma.rn.f32 	%f1224, %f1223, %f41, %f1222;
	ld.shared.f32 	%f1225, [%r8+8276];
	fma.rn.f32 	%f1226, %f1225, %f42, %f1224;
	ld.shared.f32 	%f1227, [%r8+8280];
	fma.rn.f32 	%f1228, %f1227, %f43, %f1226;
	ld.shared.f32 	%f1229, [%r8+8284];
	fma.rn.f32 	%f1230, %f1229, %f44, %f1228;
	ld.shared.f32 	%f1231, [%r8+8288];
	fma.rn.f32 	%f1232, %f1231, %f45, %f1230;
	ld.shared.f32 	%f1233, [%r8+8292];
	fma.rn.f32 	%f1234, %f1233, %f46, %f1232;
	ld.shared.f32 	%f1235, [%r8+8296];
	fma.rn.f32 	%f1236, %f1235, %f47, %f1234;
	ld.shared.f32 	%f1237, [%r8+8300];
	fma.rn.f32 	%f1238, %f1237, %f48, %f1236;
	ld.shared.f32 	%f1239, [%r8+8304];
	fma.rn.f32 	%f1240, %f1239, %f49, %f1238;
	ld.shared.f32 	%f1241, [%r8+8308];
	fma.rn.f32 	%f1242, %f1241, %f50, %f1240;
	ld.shared.f32 	%f1243, [%r8+8312];
	fma.rn.f32 	%f1244, %f1243, %f51, %f1242;
	ld.shared.f32 	%f1245, [%r8+8316];
	fma.rn.f32 	%f1246, %f1245, %f52, %f1244;
	ld.shared.f32 	%f1247, [%r8+8320];
	fma.rn.f32 	%f1248, %f1247, %f53, %f1246;
	ld.shared.f32 	%f1249, [%r8+8324];
	fma.rn.f32 	%f1250, %f1249, %f54, %f1248;
	ld.shared.f32 	%f1251, [%r8+8328];
	fma.rn.f32 	%f1252, %f1251, %f55, %f1250;
	ld.shared.f32 	%f1253, [%r8+8332];
	fma.rn.f32 	%f1254, %f1253, %f56, %f1252;
	ld.shared.f32 	%f1255, [%r8+8336];
	fma.rn.f32 	%f1256, %f1255, %f57, %f1254;
	ld.shared.f32 	%f1257, [%r8+8340];
	fma.rn.f32 	%f1258, %f1257, %f58, %f1256;
	ld.shared.f32 	%f1259, [%r8+8344];
	fma.rn.f32 	%f1260, %f1259, %f59, %f1258;
	ld.shared.f32 	%f1261, [%r8+8348];
	fma.rn.f32 	%f1262, %f1261, %f60, %f1260;
	ld.shared.f32 	%f1263, [%r8+8352];
	fma.rn.f32 	%f1264, %f1263, %f61, %f1262;
	ld.shared.f32 	%f1265, [%r8+8356];
	fma.rn.f32 	%f1266, %f1265, %f62, %f1264;
	ld.shared.f32 	%f1267, [%r8+8360];
	fma.rn.f32 	%f1268, %f1267, %f63, %f1266;
	ld.shared.f32 	%f1269, [%r8+8364];
	fma.rn.f32 	%f1270, %f1269, %f64, %f1268;
	ld.shared.f32 	%f1271, [%r8+8368];
	fma.rn.f32 	%f1272, %f1271, %f65, %f1270;
	ld.shared.f32 	%f1273, [%r8+8372];
	fma.rn.f32 	%f1274, %f1273, %f66, %f1272;
	ld.shared.f32 	%f1275, [%r8+8376];
	fma.rn.f32 	%f1276, %f1275, %f67, %f1274;
	ld.shared.f32 	%f1277, [%r8+8380];
	fma.rn.f32 	%f1278, %f1277, %f68, %f1276;
	ld.shared.f32 	%f1279, [%r8+8384];
	fma.rn.f32 	%f1280, %f1279, %f69, %f1278;
	ld.shared.f32 	%f1281, [%r8+8388];
	fma.rn.f32 	%f1282, %f1281, %f70, %f1280;
	ld.shared.f32 	%f1283, [%r8+8392];
	fma.rn.f32 	%f1284, %f1283, %f71, %f1282;
	ld.shared.f32 	%f1285, [%r8+8396];
	fma.rn.f32 	%f1286, %f1285, %f72, %f1284;
	ld.shared.f32 	%f1287, [%r8+8400];
	fma.rn.f32 	%f1288, %f1287, %f73, %f1286;
	ld.shared.f32 	%f1289, [%r8+8404];
	fma.rn.f32 	%f1290, %f1289, %f74, %f1288;
	ld.shared.f32 	%f1291, [%r8+8408];
	fma.rn.f32 	%f1292, %f1291, %f75, %f1290;
	ld.shared.f32 	%f1293, [%r8+8412];
	fma.rn.f32 	%f1294, %f1293, %f76, %f1292;
	ld.shared.f32 	%f1295, [%r8+8416];
	fma.rn.f32 	%f1296, %f1295, %f77, %f1294;
	ld.shared.f32 	%f1297, [%r8+8420];
	fma.rn.f32 	%f1298, %f1297, %f78, %f1296;
	ld.shared.f32 	%f1299, [%r8+8424];
	fma.rn.f32 	%f1300, %f1299, %f79, %f1298;
	ld.shared.f32 	%f1301, [%r8+8428];
	fma.rn.f32 	%f1302, %f1301, %f80, %f1300;
	ld.shared.f32 	%f1303, [%r8+8432];
	fma.rn.f32 	%f1304, %f1303, %f81, %f1302;
	ld.shared.f32 	%f1305, [%r8+8436];
	fma.rn.f32 	%f1306, %f1305, %f82, %f1304;
	ld.shared.f32 	%f1307, [%r8+8440];
	fma.rn.f32 	%f1308, %f1307, %f83, %f1306;
	ld.shared.f32 	%f1309, [%r8+8444];
	fma.rn.f32 	%f2224, %f1309, %f84, %f1308;
	@%p107 bra 	$L__BB3_113;
	add.s32 	%r266, %r3, 40;
	setp.ge.s32 	%p108, %r266, %r128;
	ld.shared.f32 	%f1310, [%r8+9216];
	fma.rn.f32 	%f1311, %f1310, %f21, %f2223;
	ld.shared.f32 	%f1312, [%r8+9220];
	fma.rn.f32 	%f1313, %f1312, %f22, %f1311;
	ld.shared.f32 	%f1314, [%r8+9224];
	fma.rn.f32 	%f1315, %f1314, %f23, %f1313;
	ld.shared.f32 	%f1316, [%r8+9228];
	fma.rn.f32 	%f1317, %f1316, %f24, %f1315;
	ld.shared.f32 	%f1318, [%r8+9232];
	fma.rn.f32 	%f1319, %f1318, %f25, %f1317;
	ld.shared.f32 	%f1320, [%r8+9236];
	fma.rn.f32 	%f1321, %f1320, %f26, %f1319;
	ld.shared.f32 	%f1322, [%r8+9240];
	fma.rn.f32 	%f1323, %f1322, %f27, %f1321;
	ld.shared.f32 	%f1324, [%r8+9244];
	fma.rn.f32 	%f1325, %f1324, %f28, %f1323;
	ld.shared.f32 	%f1326, [%r8+9248];
	fma.rn.f32 	%f1327, %f1326, %f29, %f1325;
	ld.shared.f32 	%f1328, [%r8+9252];
	fma.rn.f32 	%f1329, %f1328, %f30, %f1327;
	ld.shared.f32 	%f1330, [%r8+9256];
	fma.rn.f32 	%f1331, %f1330, %f31, %f1329;
	ld.shared.f32 	%f1332, [%r8+9260];
	fma.rn.f32 	%f1333, %f1332, %f32, %f1331;
	ld.shared.f32 	%f1334, [%r8+9264];
	fma.rn.f32 	%f1335, %f1334, %f33, %f1333;
	ld.shared.f32 	%f1336, [%r8+9268];
	fma.rn.f32 	%f1337, %f1336, %f34, %f1335;
	ld.shared.f32 	%f1338, [%r8+9272];
	fma.rn.f32 	%f1339, %f1338, %f35, %f1337;
	ld.shared.f32 	%f1340, [%r8+9276];
	fma.rn.f32 	%f1341, %f1340, %f36, %f1339;
	ld.shared.f32 	%f1342, [%r8+9280];
	fma.rn.f32 	%f1343, %f1342, %f37, %f1341;
	ld.shared.f32 	%f1344, [%r8+9284];
	fma.rn.f32 	%f1345, %f1344, %f38, %f1343;
	ld.shared.f32 	%f1346, [%r8+9288];
	fma.rn.f32 	%f1347, %f1346, %f39, %f1345;
	ld.shared.f32 	%f1348, [%r8+9292];
	fma.rn.f32 	%f1349, %f1348, %f40, %f1347;
	ld.shared.f32 	%f1350, [%r8+9296];
	fma.rn.f32 	%f1351, %f1350, %f41, %f1349;
	ld.shared.f32 	%f1352, [%r8+9300];
	fma.rn.f32 	%f1353, %f1352, %f42, %f1351;
	ld.shared.f32 	%f1354, [%r8+9304];
	fma.rn.f32 	%f1355, %f1354, %f43, %f1353;
	ld.shared.f32 	%f1356, [%r8+9308];
	fma.rn.f32 	%f1357, %f1356, %f44, %f1355;
	ld.shared.f32 	%f1358, [%r8+9312];
	fma.rn.f32 	%f1359, %f1358, %f45, %f1357;
	ld.shared.f32 	%f1360, [%r8+9316];
	fma.rn.f32 	%f1361, %f1360, %f46, %f1359;
	ld.shared.f32 	%f1362, [%r8+9320];
	fma.rn.f32 	%f1363, %f1362, %f47, %f1361;
	ld.shared.f32 	%f1364, [%r8+9324];
	fma.rn.f32 	%f1365, %f1364, %f48, %f1363;
	ld.shared.f32 	%f1366, [%r8+9328];
	fma.rn.f32 	%f1367, %f1366, %f49, %f1365;
	ld.shared.f32 	%f1368, [%r8+9332];
	fma.rn.f32 	%f1369, %f1368, %f50, %f1367;
	ld.shared.f32 	%f1370, [%r8+9336];
	fma.rn.f32 	%f1371, %f1370, %f51, %f1369;
	ld.shared.f32 	%f1372, [%r8+9340];
	fma.rn.f32 	%f1373, %f1372, %f52, %f1371;
	ld.shared.f32 	%f1374, [%r8+9344];
	fma.rn.f32 	%f1375, %f1374, %f53, %f1373;
	ld.shared.f32 	%f1376, [%r8+9348];
	fma.rn.f32 	%f1377, %f1376, %f54, %f1375;
	ld.shared.f32 	%f1378, [%r8+9352];
	fma.rn.f32 	%f1379, %f1378, %f55, %f1377;
	ld.shared.f32 	%f1380, [%r8+9356];
	fma.rn.f32 	%f1381, %f1380, %f56, %f1379;
	ld.shared.f32 	%f1382, [%r8+9360];
	fma.rn.f32 	%f1383, %f1382, %f57, %f1381;
	ld.shared.f32 	%f1384, [%r8+9364];
	fma.rn.f32 	%f1385, %f1384, %f58, %f1383;
	ld.shared.f32 	%f1386, [%r8+9368];
	fma.rn.f32 	%f1387, %f1386, %f59, %f1385;
	ld.shared.f32 	%f1388, [%r8+9372];
	fma.rn.f32 	%f1389, %f1388, %f60, %f1387;
	ld.shared.f32 	%f1390, [%r8+9376];
	fma.rn.f32 	%f1391, %f1390, %f61, %f1389;
	ld.shared.f32 	%f1392, [%r8+9380];
	fma.rn.f32 	%f1393, %f1392, %f62, %f1391;
	ld.shared.f32 	%f1394, [%r8+9384];
	fma.rn.f32 	%f1395, %f1394, %f63, %f1393;
	ld.shared.f32 	%f1396, [%r8+9388];
	fma.rn.f32 	%f1397, %f1396, %f64, %f1395;
	ld.shared.f32 	%f1398, [%r8+9392];
	fma.rn.f32 	%f1399, %f1398, %f65, %f1397;
	ld.shared.f32 	%f1400, [%r8+9396];
	fma.rn.f32 	%f1401, %f1400, %f66, %f1399;
	ld.shared.f32 	%f1402, [%r8+9400];
	fma.rn.f32 	%f1403, %f1402, %f67, %f1401;
	ld.shared.f32 	%f1404, [%r8+9404];
	fma.rn.f32 	%f1405, %f1404, %f68, %f1403;
	ld.shared.f32 	%f1406, [%r8+9408];
	fma.rn.f32 	%f1407, %f1406, %f69, %f1405;
	ld.shared.f32 	%f1408, [%r8+9412];
	fma.rn.f32 	%f1409, %f1408, %f70, %f1407;
	ld.shared.f32 	%f1410, [%r8+9416];
	fma.rn.f32 	%f1411, %f1410, %f71, %f1409;
	ld.shared.f32 	%f1412, [%r8+9420];
	fma.rn.f32 	%f1413, %f1412, %f72, %f1411;
	ld.shared.f32 	%f1414, [%r8+9424];
	fma.rn.f32 	%f1415, %f1414, %f73, %f1413;
	ld.shared.f32 	%f1416, [%r8+9428];
	fma.rn.f32 	%f1417, %f1416, %f74, %f1415;
	ld.shared.f32 	%f1418, [%r8+9432];
	fma.rn.f32 	%f1419, %f1418, %f75, %f1417;
	ld.shared.f32 	%f1420, [%r8+9436];
	fma.rn.f32 	%f1421, %f1420, %f76, %f1419;
	ld.shared.f32 	%f1422, [%r8+9440];
	fma.rn.f32 	%f1423, %f1422, %f77, %f1421;
	ld.shared.f32 	%f1424, [%r8+9444];
	fma.rn.f32 	%f1425, %f1424, %f78, %f1423;
	ld.shared.f32 	%f1426, [%r8+9448];
	fma.rn.f32 	%f1427, %f1426, %f79, %f1425;
	ld.shared.f32 	%f1428, [%r8+9452];
	fma.rn.f32 	%f1429, %f1428, %f80, %f1427;
	ld.shared.f32 	%f1430, [%r8+9456];
	fma.rn.f32 	%f1431, %f1430, %f81, %f1429;
	ld.shared.f32 	%f1432, [%r8+9460];
	fma.rn.f32 	%f1433, %f1432, %f82, %f1431;
	ld.shared.f32 	%f1434, [%r8+9464];
	fma.rn.f32 	%f1435, %f1434, %f83, %f1433;
	ld.shared.f32 	%f1436, [%r8+9468];
	fma.rn.f32 	%f2223, %f1436, %f84, %f1435;
	@%p108 bra 	$L__BB3_113;
	add.s32 	%r267, %r3, 44;
	setp.ge.s32 	%p109, %r267, %r128;
	ld.shared.f32 	%f1437, [%r8+10240];
	fma.rn.f32 	%f1438, %f1437, %f21, %f2222;
	ld.shared.f32 	%f1439, [%r8+10244];
	fma.rn.f32 	%f1440, %f1439, %f22, %f1438;
	ld.shared.f32 	%f1441, [%r8+10248];
	fma.rn.f32 	%f1442, %f1441, %f23, %f1440;
	ld.shared.f32 	%f1443, [%r8+10252];
	fma.rn.f32 	%f1444, %f1443, %f24, %f1442;
	ld.shared.f32 	%f1445, [%r8+10256];
	fma.rn.f32 	%f1446, %f1445, %f25, %f1444;
	ld.shared.f32 	%f1447, [%r8+10260];
	fma.rn.f32 	%f1448, %f1447, %f26, %f1446;
	ld.shared.f32 	%f1449, [%r8+10264];
	fma.rn.f32 	%f1450, %f1449, %f27, %f1448;
	ld.shared.f32 	%f1451, [%r8+10268];
	fma.rn.f32 	%f1452, %f1451, %f28, %f1450;
	ld.shared.f32 	%f1453, [%r8+10272];
	fma.rn.f32 	%f1454, %f1453, %f29, %f1452;
	ld.shared.f32 	%f1455, [%r8+10276];
	fma.rn.f32 	%f1456, %f1455, %f30, %f1454;
	ld.shared.f32 	%f1457, [%r8+10280];
	fma.rn.f32 	%f1458, %f1457, %f31, %f1456;
	ld.shared.f32 	%f1459, [%r8+10284];
	fma.rn.f32 	%f1460, %f1459, %f32, %f1458;
	ld.shared.f32 	%f1461, [%r8+10288];
	fma.rn.f32 	%f1462, %f1461, %f33, %f1460;
	ld.shared.f32 	%f1463, [%r8+10292];
	fma.rn.f32 	%f1464, %f1463, %f34, %f1462;
	ld.shared.f32 	%f1465, [%r8+10296];
	fma.rn.f32 	%f1466, %f1465, %f35, %f1464;
	ld.shared.f32 	%f1467, [%r8+10300];
	fma.rn.f32 	%f1468, %f1467, %f36, %f1466;
	ld.shared.f32 	%f1469, [%r8+10304];
	fma.rn.f32 	%f1470, %f1469, %f37, %f1468;
	ld.shared.f32 	%f1471, [%r8+10308];
	fma.rn.f32 	%f1472, %f1471, %f38, %f1470;
	ld.shared.f32 	%f1473, [%r8+10312];
	fma.rn.f32 	%f1474, %f1473, %f39, %f1472;
	ld.shared.f32 	%f1475, [%r8+10316];
	fma.rn.f32 	%f1476, %f1475, %f40, %f1474;
	ld.shared.f32 	%f1477, [%r8+10320];
	fma.rn.f32 	%f1478, %f1477, %f41, %f1476;
	ld.shared.f32 	%f1479, [%r8+10324];
	fma.rn.f32 	%f1480, %f1479, %f42, %f1478;
	ld.shared.f32 	%f1481, [%r8+10328];
	fma.rn.f32 	%f1482, %f1481, %f43, %f1480;
	ld.shared.f32 	%f1483, [%r8+10332];
	fma.rn.f32 	%f1484, %f1483, %f44, %f1482;
	ld.shared.f32 	%f1485, [%r8+10336];
	fma.rn.f32 	%f1486, %f1485, %f45, %f1484;
	ld.shared.f32 	%f1487, [%r8+10340];
	fma.rn.f32 	%f1488, %f1487, %f46, %f1486;
	ld.shared.f32 	%f1489, [%r8+10344];
	fma.rn.f32 	%f1490, %f1489, %f47, %f1488;
	ld.shared.f32 	%f1491, [%r8+10348];
	fma.rn.f32 	%f1492, %f1491, %f48, %f1490;
	ld.shared.f32 	%f1493, [%r8+10352];
	fma.rn.f32 	%f1494, %f1493, %f49, %f1492;
	ld.shared.f32 	%f1495, [%r8+10356];
	fma.rn.f32 	%f1496, %f1495, %f50, %f1494;
	ld.shared.f32 	%f1497, [%r8+10360];
	fma.rn.f32 	%f1498, %f1497, %f51, %f1496;
	ld.shared.f32 	%f1499, [%r8+10364];
	fma.rn.f32 	%f1500, %f1499, %f52, %f1498;
	ld.shared.f32 	%f1501, [%r8+10368];
	fma.rn.f32 	%f1502, %f1501, %f53, %f1500;
	ld.shared.f32 	%f1503, [%r8+10372];
	fma.rn.f32 	%f1504, %f1503, %f54, %f1502;
	ld.shared.f32 	%f1505, [%r8+10376];
	fma.rn.f32 	%f1506, %f1505, %f55, %f1504;
	ld.shared.f32 	%f1507, [%r8+10380];
	fma.rn.f32 	%f1508, %f1507, %f56, %f1506;
	ld.shared.f32 	%f1509, [%r8+10384];
	fma.rn.f32 	%f1510, %f1509, %f57, %f1508;
	ld.shared.f32 	%f1511, [%r8+10388];
	fma.rn.f32 	%f1512, %f1511, %f58, %f1510;
	ld.shared.f32 	%f1513, [%r8+10392];
	fma.rn.f32 	%f1514, %f1513, %f59, %f1512;
	ld.shared.f32 	%f1515, [%r8+10396];
	fma.rn.f32 	%f1516, %f1515, %f60, %f1514;
	ld.shared.f32 	%f1517, [%r8+10400];
	fma.rn.f32 	%f1518, %f1517, %f61, %f1516;
	ld.shared.f32 	%f1519, [%r8+10404];
	fma.rn.f32 	%f1520, %f1519, %f62, %f1518;
	ld.shared.f32 	%f1521, [%r8+10408];
	fma.rn.f32 	%f1522, %f1521, %f63, %f1520;
	ld.shared.f32 	%f1523, [%r8+10412];
	fma.rn.f32 	%f1524, %f1523, %f64, %f1522;
	ld.shared.f32 	%f1525, [%r8+10416];
	fma.rn.f32 	%f1526, %f1525, %f65, %f1524;
	ld.shared.f32 	%f1527, [%r8+10420];
	fma.rn.f32 	%f1528, %f1527, %f66, %f1526;
	ld.shared.f32 	%f1529, [%r8+10424];
	fma.rn.f32 	%f1530, %f1529, %f67, %f1528;
	ld.shared.f32 	%f1531, [%r8+10428];
	fma.rn.f32 	%f1532, %f1531, %f68, %f1530;
	ld.shared.f32 	%f1533, [%r8+10432];
	fma.rn.f32 	%f1534, %f1533, %f69, %f1532;
	ld.shared.f32 	%f1535, [%r8+10436];
	fma.rn.f32 	%f1536, %f1535, %f70, %f1534;
	ld.shared.f32 	%f1537, [%r8+10440];
	fma.rn.f32 	%f1538, %f1537, %f71, %f1536;
	ld.shared.f32 	%f1539, [%r8+10444];
	fma.rn.f32 	%f1540, %f1539, %f72, %f1538;
	ld.shared.f32 	%f1541, [%r8+10448];
	fma.rn.f32 	%f1542, %f1541, %f73, %f1540;
	ld.shared.f32 	%f1543, [%r8+10452];
	fma.rn.f32 	%f1544, %f1543, %f74, %f1542;
	ld.shared.f32 	%f1545, [%r8+10456];
	fma.rn.f32 	%f1546, %f1545, %f75, %f1544;
	ld.shared.f32 	%f1547, [%r8+10460];
	fma.rn.f32 	%f1548, %f1547, %f76, %f1546;
	ld.shared.f32 	%f1549, [%r8+10464];
	fma.rn.f32 	%f1550, %f1549, %f77, %f1548;
	ld.shared.f32 	%f1551, [%r8+10468];
	fma.rn.f32 	%f1552, %f1551, %f78, %f1550;
	ld.shared.f32 	%f1553, [%r8+10472];
	fma.rn.f32 	%f1554, %f1553, %f79, %f1552;
	ld.shared.f32 	%f1555, [%r8+10476];
	fma.rn.f32 	%f1556, %f1555, %f80, %f1554;
	ld.shared.f32 	%f1557, [%r8+10480];
	fma.rn.f32 	%f1558, %f1557, %f81, %f1556;
	ld.shared.f32 	%f1559, [%r8+10484];
	fma.rn.f32 	%f1560, %f1559, %f82, %f1558;
	ld.shared.f32 	%f1561, [%r8+10488];
	fma.rn.f32 	%f1562, %f1561, %f83, %f1560;
	ld.shared.f32 	%f1563, [%r8+10492];
	fma.rn.f32 	%f2222, %f1563, %f84, %f1562;
	@%p109 bra 	$L__BB3_113;
	add.s32 	%r268, %r3, 48;
	setp.ge.s32 	%p110, %r268, %r128;
	ld.shared.f32 	%f1564, [%r8+11264];
	fma.rn.f32 	%f1565, %f1564, %f21, %f2221;
	ld.shared.f32 	%f1566, [%r8+11268];
	fma.rn.f32 	%f1567, %f1566, %f22, %f1565;
	ld.shared.f32 	%f1568, [%r8+11272];
	fma.rn.f32 	%f1569, %f1568, %f23, %f1567;
	ld.shared.f32 	%f1570, [%r8+11276];
	fma.rn.f32 	%f1571, %f1570, %f24, %f1569;
	ld.shared.f32 	%f1572, [%r8+11280];
	fma.rn.f32 	%f1573, %f1572, %f25, %f1571;
	ld.shared.f32 	%f1574, [%r8+11284];
	fma.rn.f32 	%f1575, %f1574, %f26, %f1573;
	ld.shared.f32 	%f1576, [%r8+11288];
	fma.rn.f32 	%f1577, %f1576, %f27, %f1575;
	ld.shared.f32 	%f1578, [%r8+11292];
	fma.rn.f32 	%f1579, %f1578, %f28, %f1577;
	ld.shared.f32 	%f1580, [%r8+11296];
	fma.rn.f32 	%f1581, %f1580, %f29, %f1579;
	ld.shared.f32 	%f1582, [%r8+11300];
	fma.rn.f32 	%f1583, %f1582, %f30, %f1581;
	ld.shared.f32 	%f1584, [%r8+11304];
	fma.rn.f32 	%f1585, %f1584, %f31, %f1583;
	ld.shared.f32 	%f1586, [%r8+11308];
	fma.rn.f32 	%f1587, %f1586, %f32, %f1585;
	ld.shared.f32 	%f1588, [%r8+11312];
	fma.rn.f32 	%f1589, %f1588, %f33, %f1587;
	ld.shared.f32 	%f1590, [%r8+11316];
	fma.rn.f32 	%f1591, %f1590, %f34, %f1589;
	ld.shared.f32 	%f1592, [%r8+11320];
	fma.rn.f32 	%f1593, %f1592, %f35, %f1591;
	ld.shared.f32 	%f1594, [%r8+11324];
	fma.rn.f32 	%f1595, %f1594, %f36, %f1593;
	ld.shared.f32 	%f1596, [%r8+11328];
	fma.rn.f32 	%f1597, %f1596, %f37, %f1595;
	ld.shared.f32 	%f1598, [%r8+11332];
	fma.rn.f32 	%f1599, %f1598, %f38, %f1597;
	ld.shared.f32 	%f1600, [%r8+11336];
	fma.rn.f32 	%f1601, %f1600, %f39, %f1599;
	ld.shared.f32 	%f1602, [%r8+11340];
	fma.rn.f32 	%f1603, %f1602, %f40, %f1601;
	ld.shared.f32 	%f1604, [%r8+11344];
	fma.rn.f32 	%f1605, %f1604, %f41, %f1603;
	ld.shared.f32 	%f1606, [%r8+11348];
	fma.rn.f32 	%f1607, %f1606, %f42, %f1605;
	ld.shared.f32 	%f1608, [%r8+11352];
	fma.rn.f32 	%f1609, %f1608, %f43, %f1607;
	ld.shared.f32 	%f1610, [%r8+11356];
	fma.rn.f32 	%f1611, %f1610, %f44, %f1609;
	ld.shared.f32 	%f1612, [%r8+11360];
	fma.rn.f32 	%f1613, %f1612, %f45, %f1611;
	ld.shared.f32 	%f1614, [%r8+11364];
	fma.rn.f32 	%f1615, %f1614, %f46, %f1613;
	ld.shared.f32 	%f1616, [%r8+11368];
	fma.rn.f32 	%f1617, %f1616, %f47, %f1615;
	ld.shared.f32 	%f1618, [%r8+11372];
	fma.rn.f32 	%f1619, %f1618, %f48, %f1617;
	ld.shared.f32 	%f1620, [%r8+11376];
	fma.rn.f32 	%f1621, %f1620, %f49, %f1619;
	ld.shared.f32 	%f1622, [%r8+11380];
	fma.rn.f32 	%f1623, %f1622, %f50, %f1621;
	ld.shared.f32 	%f1624, [%r8+11384];
	fma.rn.f32 	%f1625, %f1624, %f51, %f1623;
	ld.shared.f32 	%f1626, [%r8+11388];
	fma.rn.f32 	%f1627, %f1626, %f52, %f1625;
	ld.shared.f32 	%f1628, [%r8+11392];
	fma.rn.f32 	%f1629, %f1628, %f53, %f1627;
	ld.shared.f32 	%f1630, [%r8+11396];
	fma.rn.f32 	%f1631, %f1630, %f54, %f1629;
	ld.shared.f32 	%f1632, [%r8+11400];
	fma.rn.f32 	%f1633, %f1632, %f55, %f1631;
	ld.shared.f32 	%f1634, [%r8+11404];
	fma.rn.f32 	%f1635, %f1634, %f56, %f1633;
	ld.shared.f32 	%f1636, [%r8+11408];
	fma.rn.f32 	%f1637, %f1636, %f57, %f1635;
	ld.shared.f32 	%f1638, [%r8+11412];
	fma.rn.f32 	%f1639, %f1638, %f58, %f1637;
	ld.shared.f32 	%f1640, [%r8+11416];
	fma.rn.f32 	%f1641, %f1640, %f59, %f1639;
	ld.shared.f32 	%f1642, [%r8+11420];
	fma.rn.f32 	%f1643, %f1642, %f60, %f1641;
	ld.shared.f32 	%f1644, [%r8+11424];
	fma.rn.f32 	%f1645, %f1644, %f61, %f1643;
	ld.shared.f32 	%f1646, [%r8+11428];
	fma.rn.f32 	%f1647, %f1646, %f62, %f1645;
	ld.shared.f32 	%f1648, [%r8+11432];
	fma.rn.f32 	%f1649, %f1648, %f63, %f1647;
	ld.shared.f32 	%f1650, [%r8+11436];
	fma.rn.f32 	%f1651, %f1650, %f64, %f1649;
	ld.shared.f32 	%f1652, [%r8+11440];
	fma.rn.f32 	%f1653, %f1652, %f65, %f1651;
	ld.shared.f32 	%f1654, [%r8+11444];
	fma.rn.f32 	%f1655, %f1654, %f66, %f1653;
	ld.shared.f32 	%f1656, [%r8+11448];
	fma.rn.f32 	%f1657, %f1656, %f67, %f1655;
	ld.shared.f32 	%f1658, [%r8+11452];
	fma.rn.f32 	%f1659, %f1658, %f68, %f1657;
	ld.shared.f32 	%f1660, [%r8+11456];
	fma.rn.f32 	%f1661, %f1660, %f69, %f1659;
	ld.shared.f32 	%f1662, [%r8+11460];
	fma.rn.f32 	%f1663, %f1662, %f70, %f1661;
	ld.shared.f32 	%f1664, [%r8+11464];
	fma.rn.f32 	%f1665, %f1664, %f71, %f1663;
	ld.shared.f32 	%f1666, [%r8+11468];
	fma.rn.f32 	%f1667, %f1666, %f72, %f1665;
	ld.shared.f32 	%f1668, [%r8+11472];
	fma.rn.f32 	%f1669, %f1668, %f73, %f1667;
	ld.shared.f32 	%f1670, [%r8+11476];
	fma.rn.f32 	%f1671, %f1670, %f74, %f1669;
	ld.shared.f32 	%f1672, [%r8+11480];
	fma.rn.f32 	%f1673, %f1672, %f75, %f1671;
	ld.shared.f32 	%f1674, [%r8+11484];
	fma.rn.f32 	%f1675, %f1674, %f76, %f1673;
	ld.shared.f32 	%f1676, [%r8+11488];
	fma.rn.f32 	%f1677, %f1676, %f77, %f1675;
	ld.shared.f32 	%f1678, [%r8+11492];
	fma.rn.f32 	%f1679, %f1678, %f78, %f1677;
	ld.shared.f32 	%f1680, [%r8+11496];
	fma.rn.f32 	%f1681, %f1680, %f79, %f1679;
	ld.shared.f32 	%f1682, [%r8+11500];
	fma.rn.f32 	%f1683, %f1682, %f80, %f1681;
	ld.shared.f32 	%f1684, [%r8+11504];
	fma.rn.f32 	%f1685, %f1684, %f81, %f1683;
	ld.shared.f32 	%f1686, [%r8+11508];
	fma.rn.f32 	%f1687, %f1686, %f82, %f1685;
	ld.shared.f32 	%f1688, [%r8+11512];
	fma.rn.f32 	%f1689, %f1688, %f83, %f1687;
	ld.shared.f32 	%f1690, [%r8+11516];
	fma.rn.f32 	%f2221, %f1690, %f84, %f1689;
	@%p110 bra 	$L__BB3_113;
	add.s32 	%r269, %r3, 52;
	setp.ge.s32 	%p111, %r269, %r128;
	ld.shared.f32 	%f1691, [%r8+12288];
	fma.rn.f32 	%f1692, %f1691, %f21, %f2220;
	ld.shared.f32 	%f1693, [%r8+12292];
	fma.rn.f32 	%f1694, %f1693, %f22, %f1692;
	ld.shared.f32 	%f1695, [%r8+12296];
	fma.rn.f32 	%f1696, %f1695, %f23, %f1694;
	ld.shared.f32 	%f1697, [%r8+12300];
	fma.rn.f32 	%f1698, %f1697, %f24, %f1696;
	ld.shared.f32 	%f1699, [%r8+12304];
	fma.rn.f32 	%f1700, %f1699, %f25, %f1698;
	ld.shared.f32 	%f1701, [%r8+12308];
	fma.rn.f32 	%f1702, %f1701, %f26, %f1700;
	ld.shared.f32 	%f1703, [%r8+12312];
	fma.rn.f32 	%f1704, %f1703, %f27, %f1702;
	ld.shared.f32 	%f1705, [%r8+12316];
	fma.rn.f32 	%f1706, %f1705, %f28, %f1704;
	ld.shared.f32 	%f1707, [%r8+12320];
	fma.rn.f32 	%f1708, %f1707, %f29, %f1706;
	ld.shared.f32 	%f1709, [%r8+12324];
	fma.rn.f32 	%f1710, %f1709, %f30, %f1708;
	ld.shared.f32 	%f1711, [%r8+12328];
	fma.rn.f32 	%f1712, %f1711, %f31, %f1710;
	ld.shared.f32 	%f1713, [%r8+12332];
	fma.rn.f32 	%f1714, %f1713, %f32, %f1712;
	ld.shared.f32 	%f1715, [%r8+12336];
	fma.rn.f32 	%f1716, %f1715, %f33, %f1714;
	ld.shared.f32 	%f1717, [%r8+12340];
	fma.rn.f32 	%f1718, %f1717, %f34, %f1716;
	ld.shared.f32 	%f1719, [%r8+12344];
	fma.rn.f32 	%f1720, %f1719, %f35, %f1718;
	ld.shared.f32 	%f1721, [%r8+12348];
	fma.rn.f32 	%f1722, %f1721, %f36, %f1720;
	ld.shared.f32 	%f1723, [%r8+12352];
	fma.rn.f32 	%f1724, %f1723, %f37, %f1722;
	ld.shared.f32 	%f1725, [%r8+12356];
	fma.rn.f32 	%f1726, %f1725, %f38, %f1724;
	ld.shared.f32 	%f1727, [%r8+12360];
	fma.rn.f32 	%f1728, %f1727, %f39, %f1726;
	ld.shared.f32 	%f1729, [%r8+12364];
	fma.rn.f32 	%f1730, %f1729, %f40, %f1728;
	ld.shared.f32 	%f1731, [%r8+12368];
	fma.rn.f32 	%f1732, %f1731, %f41, %f1730;
	ld.shared.f32 	%f1733, [%r8+12372];
	fma.rn.f32 	%f1734, %f1733, %f42, %f1732;
	ld.shared.f32 	%f1735, [%r8+12376];
	fma.rn.f32 	%f1736, %f1735, %f43, %f1734;
	ld.shared.f32 	%f1737, [%r8+12380];
	fma.rn.f32 	%f1738, %f1737, %f44, %f1736;
	ld.shared.f32 	%f1739, [%r8+12384];
	fma.rn.f32 	%f1740, %f1739, %f45, %f1738;
	ld.shared.f32 	%f1741, [%r8+12388];
	fma.rn.f32 	%f1742, %f1741, %f46, %f1740;
	ld.shared.f32 	%f1743, [%r8+12392];
	fma.rn.f32 	%f1744, %f1743, %f47, %f1742;
	ld.shared.f32 	%f1745, [%r8+12396];
	fma.rn.f32 	%f1746, %f1745, %f48, %f1744;
	ld.shared.f32 	%f1747, [%r8+12400];
	fma.rn.f32 	%f1748, %f1747, %f49, %f1746;
	ld.shared.f32 	%f1749, [%r8+12404];
	fma.rn.f32 	%f1750, %f1749, %f50, %f1748;
	ld.shared.f32 	%f1751, [%r8+12408];
	fma.rn.f32 	%f1752, %f1751, %f51, %f1750;
	ld.shared.f32 	%f1753, [%r8+12412];
	fma.rn.f32 	%f1754, %f1753, %f52, %f1752;
	ld.shared.f32 	%f1755, [%r8+12416];
	fma.rn.f32 	%f1756, %f1755, %f53, %f1754;
	ld.shared.f32 	%f1757, [%r8+12420];
	fma.rn.f32 	%f1758, %f1757, %f54, %f1756;
	ld.shared.f32 	%f1759, [%r8+12424];
	fma.rn.f32 	%f1760, %f1759, %f55, %f1758;
	ld.shared.f32 	%f1761, [%r8+12428];
	fma.rn.f32 	%f1762, %f1761, %f56, %f1760;
	ld.shared.f32 	%f1763, [%r8+12432];
	fma.rn.f32 	%f1764, %f1763, %f57, %f1762;
	ld.shared.f32 	%f1765, [%r8+12436];
	fma.rn.f32 	%f1766, %f1765, %f58, %f1764;
	ld.shared.f32 	%f1767, [%r8+12440];
	fma.rn.f32 	%f1768, %f1767, %f59, %f1766;
	ld.shared.f32 	%f1769, [%r8+12444];
	fma.rn.f32 	%f1770, %f1769, %f60, %f1768;
	ld.shared.f32 	%f1771, [%r8+12448];
	fma.rn.f32 	%f1772, %f1771, %f61, %f1770;
	ld.shared.f32 	%f1773, [%r8+12452];
	fma.rn.f32 	%f1774, %f1773, %f62, %f1772;
	ld.shared.f32 	%f1775, [%r8+12456];
	fma.rn.f32 	%f1776, %f1775, %f63, %f1774;
	ld.shared.f32 	%f1777, [%r8+12460];
	fma.rn.f32 	%f1778, %f1777, %f64, %f1776;
	ld.shared.f32 	%f1779, [%r8+12464];
	fma.rn.f32 	%f1780, %f1779, %f65, %f1778;
	ld.shared.f32 	%f1781, [%r8+12468];
	fma.rn.f32 	%f1782, %f1781, %f66, %f1780;
	ld.shared.f32 	%f1783, [%r8+12472];
	fma.rn.f32 	%f1784, %f1783, %f67, %f1782;
	ld.shared.f32 	%f1785, [%r8+12476];
	fma.rn.f32 	%f1786, %f1785, %f68, %f1784;
	ld.shared.f32 	%f1787, [%r8+12480];
	fma.rn.f32 	%f1788, %f1787, %f69, %f1786;
	ld.shared.f32 	%f1789, [%r8+12484];
	fma.rn.f32 	%f1790, %f1789, %f70, %f1788;
	ld.shared.f32 	%f1791, [%r8+12488];
	fma.rn.f32 	%f1792, %f1791, %f71, %f1790;
	ld.shared.f32 	%f1793, [%r8+12492];
	fma.rn.f32 	%f1794, %f1793, %f72, %f1792;
	ld.shared.f32 	%f1795, [%r8+12496];
	fma.rn.f32 	%f1796, %f1795, %f73, %f1794;
	ld.shared.f32 	%f1797, [%r8+12500];
	fma.rn.f32 	%f1798, %f1797, %f74, %f1796;
	ld.shared.f32 	%f1799, [%r8+12504];
	fma.rn.f32 	%f1800, %f1799, %f75, %f1798;
	ld.shared.f32 	%f1801, [%r8+12508];
	fma.rn.f32 	%f1802, %f1801, %f76, %f1800;
	ld.shared.f32 	%f1803, [%r8+12512];
	fma.rn.f32 	%f1804, %f1803, %f77, %f1802;
	ld.shared.f32 	%f1805, [%r8+12516];
	fma.rn.f32 	%f1806, %f1805, %f78, %f1804;
	ld.shared.f32 	%f1807, [%r8+12520];
	fma.rn.f32 	%f1808, %f1807, %f79, %f1806;
	ld.shared.f32 	%f1809, [%r8+12524];
	fma.rn.f32 	%f1810, %f1809, %f80, %f1808;
	ld.shared.f32 	%f1811, [%r8+12528];
	fma.rn.f32 	%f1812, %f1811, %f81, %f1810;
	ld.shared.f32 	%f1813, [%r8+12532];
	fma.rn.f32 	%f1814, %f1813, %f82, %f1812;
	ld.shared.f32 	%f1815, [%r8+12536];
	fma.rn.f32 	%f1816, %f1815, %f83, %f1814;
	ld.shared.f32 	%f1817, [%r8+12540];
	fma.rn.f32 	%f2220, %f1817, %f84, %f1816;
	@%p111 bra 	$L__BB3_113;
	add.s32 	%r270, %r3, 56;
	setp.ge.s32 	%p112, %r270, %r128;
	ld.shared.f32 	%f1818, [%r8+13312];
	fma.rn.f32 	%f1819, %f1818, %f21, %f2219;
	ld.shared.f32 	%f1820, [%r8+13316];
	fma.rn.f32 	%f1821, %f1820, %f22, %f1819;
	ld.shared.f32 	%f1822, [%r8+13320];
	fma.rn.f32 	%f1823, %f1822, %f23, %f1821;
	ld.shared.f32 	%f1824, [%r8+13324];
	fma.rn.f32 	%f1825, %f1824, %f24, %f1823;
	ld.shared.f32 	%f1826, [%r8+13328];
	fma.rn.f32 	%f1827, %f1826, %f25, %f1825;
	ld.shared.f32 	%f1828, [%r8+13332];
	fma.rn.f32 	%f1829, %f1828, %f26, %f1827;
	ld.shared.f32 	%f1830, [%r8+13336];
	fma.rn.f32 	%f1831, %f1830, %f27, %f1829;
	ld.shared.f32 	%f1832, [%r8+13340];
	fma.rn.f32 	%f1833, %f1832, %f28, %f1831;
	ld.shared.f32 	%f1834, [%r8+13344];
	fma.rn.f32 	%f1835, %f1834, %f29, %f1833;
	ld.shared.f32 	%f1836, [%r8+13348];
	fma.rn.f32 	%f1837, %f1836, %f30, %f1835;
	ld.shared.f32 	%f1838, [%r8+13352];
	fma.rn.f32 	%f1839, %f1838, %f31, %f1837;
	ld.shared.f32 	%f1840, [%r8+13356];
	fma.rn.f32 	%f1841, %f1840, %f32, %f1839;
	ld.shared.f32 	%f1842, [%r8+13360];
	fma.rn.f32 	%f1843, %f1842, %f33, %f1841;
	ld.shared.f32 	%f1844, [%r8+13364];
	fma.rn.f32 	%f1845, %f1844, %f34, %f1843;
	ld.shared.f32 	%f1846, [%r8+13368];
	fma.rn.f32 	%f1847, %f1846, %f35, %f1845;
	ld.shared.f32 	%f1848, [%r8+13372];
	fma.rn.f32 	%f1849, %f1848, %f36, %f1847;
	ld.shared.f32 	%f1850, [%r8+13376];
	fma.rn.f32 	%f1851, %f1850, %f37, %f1849;
	ld.shared.f32 	%f1852, [%r8+13380];
	fma.rn.f32 	%f1853, %f1852, %f38, %f1851;
	ld.shared.f32 	%f1854, [%r8+13384];
	fma.rn.f32 	%f1855, %f1854, %f39, %f1853;
	ld.shared.f32 	%f1856, [%r8+13388];
	fma.rn.f32 	%f1857, %f1856, %f40, %f1855;
	ld.shared.f32 	%f1858, [%r8+13392];
	fma.rn.f32 	%f1859, %f1858, %f41, %f1857;
	ld.shared.f32 	%f1860, [%r8+13396];
	fma.rn.f32 	%f1861, %f1860, %f42, %f1859;
	ld.shared.f32 	%f1862, [%r8+13400];
	fma.rn.f32 	%f1863, %f1862, %f43, %f1861;
	ld.shared.f32 	%f1864, [%r8+13404];
	fma.rn.f32 	%f1865, %f1864, %f44, %f1863;
	ld.shared.f32 	%f1866, [%r8+13408];
	fma.rn.f32 	%f1867, %f1866, %f45, %f1865;
	ld.shared.f32 	%f1868, [%r8+13412];
	fma.rn.f32 	%f1869, %f1868, %f46, %f1867;
	ld.shared.f32 	%f1870, [%r8+13416];
	fma.rn.f32 	%f1871, %f1870, %f47, %f1869;
	ld.shared.f32 	%f1872, [%r8+13420];
	fma.rn.f32 	%f1873, %f1872, %f48, %f1871;
	ld.shared.f32 	%f1874, [%r8+13424];
	fma.rn.f32 	%f1875, %f1874, %f49, %f1873;
	ld.shared.f32 	%f1876, [%r8+13428];
	fma.rn.f32 	%f1877, %f1876, %f50, %f1875;
	ld.shared.f32 	%f1878, [%r8+13432];
	fma.rn.f32 	%f1879, %f1878, %f51, %f1877;
	ld.shared.f32 	%f1880, [%r8+13436];
	fma.rn.f32 	%f1881, %f1880, %f52, %f1879;
	ld.shared.f32 	%f1882, [%r8+13440];
	fma.rn.f32 	%f1883, %f1882, %f53, %f1881;
	ld.shared.f32 	%f1884, [%r8+13444];
	fma.rn.f32 	%f1885, %f1884, %f54, %f1883;
	ld.shared.f32 	%f1886, [%r8+13448];
	fma.rn.f32 	%f1887, %f1886, %f55, %f1885;
	ld.shared.f32 	%f1888, [%r8+13452];
	fma.rn.f32 	%f1889, %f1888, %f56, %f1887;
	ld.shared.f32 	%f1890, [%r8+13456];
	fma.rn.f32 	%f1891, %f1890, %f57, %f1889;
	ld.shared.f32 	%f1892, [%r8+13460];
	fma.rn.f32 	%f1893, %f1892, %f58, %f1891;
	ld.shared.f32 	%f1894, [%r8+13464];
	fma.rn.f32 	%f1895, %f1894, %f59, %f1893;
	ld.shared.f32 	%f1896, [%r8+13468];
	fma.rn.f32 	%f1897, %f1896, %f60, %f1895;
	ld.shared.f32 	%f1898, [%r8+13472];
	fma.rn.f32 	%f1899, %f1898, %f61, %f1897;
	ld.shared.f32 	%f1900, [%r8+13476];
	fma.rn.f32 	%f1901, %f1900, %f62, %f1899;
	ld.shared.f32 	%f1902, [%r8+13480];
	fma.rn.f32 	%f1903, %f1902, %f63, %f1901;
	ld.shared.f32 	%f1904, [%r8+13484];
	fma.rn.f32 	%f1905, %f1904, %f64, %f1903;
	ld.shared.f32 	%f1906, [%r8+13488];
	fma.rn.f32 	%f1907, %f1906, %f65, %f1905;
	ld.shared.f32 	%f1908, [%r8+13492];
	fma.rn.f32 	%f1909, %f1908, %f66, %f1907;
	ld.shared.f32 	%f1910, [%r8+13496];
	fma.rn.f32 	%f1911, %f1910, %f67, %f1909;
	ld.shared.f32 	%f1912, [%r8+13500];
	fma.rn.f32 	%f1913, %f1912, %f68, %f1911;
	ld.shared.f32 	%f1914, [%r8+13504];
	fma.rn.f32 	%f1915, %f1914, %f69, %f1913;
	ld.shared.f32 	%f1916, [%r8+13508];
	fma.rn.f32 	%f1917, %f1916, %f70, %f1915;
	ld.shared.f32 	%f1918, [%r8+13512];
	fma.rn.f32 	%f1919, %f1918, %f71, %f1917;
	ld.shared.f32 	%f1920, [%r8+13516];
	fma.rn.f32 	%f1921, %f1920, %f72, %f1919;
	ld.shared.f32 	%f1922, [%r8+13520];
	fma.rn.f32 	%f1923, %f1922, %f73, %f1921;
	ld.shared.f32 	%f1924, [%r8+13524];
	fma.rn.f32 	%f1925, %f1924, %f74, %f1923;
	ld.shared.f32 	%f1926, [%r8+13528];
	fma.rn.f32 	%f1927, %f1926, %f75, %f1925;
	ld.shared.f32 	%f1928, [%r8+13532];
	fma.rn.f32 	%f1929, %f1928, %f76, %f1927;
	ld.shared.f32 	%f1930, [%r8+13536];
	fma.rn.f32 	%f1931, %f1930, %f77, %f1929;
	ld.shared.f32 	%f1932, [%r8+13540];
	fma.rn.f32 	%f1933, %f1932, %f78, %f1931;
	ld.shared.f32 	%f1934, [%r8+13544];
	fma.rn.f32 	%f1935, %f1934, %f79, %f1933;
	ld.shared.f32 	%f1936, [%r8+13548];
	fma.rn.f32 	%f1937, %f1936, %f80, %f1935;
	ld.shared.f32 	%f1938, [%r8+13552];
	fma.rn.f32 	%f1939, %f1938, %f81, %f1937;
	ld.shared.f32 	%f1940, [%r8+13556];
	fma.rn.f32 	%f1941, %f1940, %f82, %f1939;
	ld.shared.f32 	%f1942, [%r8+13560];
	fma.rn.f32 	%f1943, %f1942, %f83, %f1941;
	ld.shared.f32 	%f1944, [%r8+13564];
	fma.rn.f32 	%f2219, %f1944, %f84, %f1943;
	@%p112 bra 	$L__BB3_113;
	add.s32 	%r271, %r3, 60;
	setp.ge.s32 	%p113, %r271, %r128;
	ld.shared.f32 	%f1945, [%r8+14336];
	fma.rn.f32 	%f1946, %f1945, %f21, %f2218;
	ld.shared.f32 	%f1947, [%r8+14340];
	fma.rn.f32 	%f1948, %f1947, %f22, %f1946;
	ld.shared.f32 	%f1949, [%r8+14344];
	fma.rn.f32 	%f1950, %f1949, %f23, %f1948;
	ld.shared.f32 	%f1951, [%r8+14348];
	fma.rn.f32 	%f1952, %f1951, %f24, %f1950;
	ld.shared.f32 	%f1953, [%r8+14352];
	fma.rn.f32 	%f1954, %f1953, %f25, %f1952;
	ld.shared.f32 	%f1955, [%r8+14356];
	fma.rn.f32 	%f1956, %f1955, %f26, %f1954;
	ld.shared.f32 	%f1957, [%r8+14360];
	fma.rn.f32 	%f1958, %f1957, %f27, %f1956;
	ld.shared.f32 	%f1959, [%r8+14364];
	fma.rn.f32 	%f1960, %f1959, %f28, %f1958;
	ld.shared.f32 	%f1961, [%r8+14368];
	fma.rn.f32 	%f1962, %f1961, %f29, %f1960;
	ld.shared.f32 	%f1963, [%r8+14372];
	fma.rn.f32 	%f1964, %f1963, %f30, %f1962;
	ld.shared.f32 	%f1965, [%r8+14376];
	fma.rn.f32 	%f1966, %f1965, %f31, %f1964;
	ld.shared.f32 	%f1967, [%r8+14380];
	fma.rn.f32 	%f1968, %f1967, %f32, %f1966;
	ld.shared.f32 	%f1969, [%r8+14384];
	fma.rn.f32 	%f1970, %f1969, %f33, %f1968;
	ld.shared.f32 	%f1971, [%r8+14388];
	fma.rn.f32 	%f1972, %f1971, %f34, %f1970;
	ld.shared.f32 	%f1973, [%r8+14392];
	fma.rn.f32 	%f1974, %f1973, %f35, %f1972;
	ld.shared.f32 	%f1975, [%r8+14396];
	fma.rn.f32 	%f1976, %f1975, %f36, %f1974;
	ld.shared.f32 	%f1977, [%r8+14400];
	fma.rn.f32 	%f1978, %f1977, %f37, %f1976;
	ld.shared.f32 	%f1979, [%r8+14404];
	fma.rn.f32 	%f1980, %f1979, %f38, %f1978;
	ld.shared.f32 	%f1981, [%r8+14408];
	fma.rn.f32 	%f1982, %f1981, %f39, %f1980;
	ld.shared.f32 	%f1983, [%r8+14412];
	fma.rn.f32 	%f1984, %f1983, %f40, %f1982;
	ld.shared.f32 	%f1985, [%r8+14416];
	fma.rn.f32 	%f1986, %f1985, %f41, %f1984;
	ld.shared.f32 	%f1987, [%r8+14420];
	fma.rn.f32 	%f1988, %f1987, %f42, %f1986;
	ld.shared.f32 	%f1989, [%r8+14424];
	fma.rn.f32 	%f1990, %f1989, %f43, %f1988;
	ld.shared.f32 	%f1991, [%r8+14428];
	fma.rn.f32 	%f1992, %f1991, %f44, %f1990;
	ld.shared.f32 	%f1993, [%r8+14432];
	fma.rn.f32 	%f1994, %f1993, %f45, %f1992;
	ld.shared.f32 	%f1995, [%r8+14436];
	fma.rn.f32 	%f1996, %f1995, %f46, %f1994;
	ld.shared.f32 	%f1997, [%r8+14440];
	fma.rn.f32 	%f1998, %f1997, %f47, %f1996;
	ld.shared.f32 	%f1999, [%r8+14444];
	fma.rn.f32 	%f2000, %f1999, %f48, %f1998;
	ld.shared.f32 	%f2001, [%r8+14448];
	fma.rn.f32 	%f2002, %f2001, %f49, %f2000;
	ld.shared.f32 	%f2003, [%r8+14452];
	fma.rn.f32 	%f2004, %f2003, %f50, %f2002;
	ld.shared.f32 	%f2005, [%r8+14456];
	fma.rn.f32 	%f2006, %f2005, %f51, %f2004;
	ld.shared.f32 	%f2007, [%r8+14460];
	fma.rn.f32 	%f2008, %f2007, %f52, %f2006;
	ld.shared.f32 	%f2009, [%r8+14464];
	fma.rn.f32 	%f2010, %f2009, %f53, %f2008;
	ld.shared.f32 	%f2011, [%r8+14468];
	fma.rn.f32 	%f2012, %f2011, %f54, %f2010;
	ld.shared.f32 	%f2013, [%r8+14472];
	fma.rn.f32 	%f2014, %f2013, %f55, %f2012;
	ld.shared.f32 	%f2015, [%r8+14476];
	fma.rn.f32 	%f2016, %f2015, %f56, %f2014;
	ld.shared.f32 	%f2017, [%r8+14480];
	fma.rn.f32 	%f2018, %f2017, %f57, %f2016;
	ld.shared.f32 	%f2019, [%r8+14484];
	fma.rn.f32 	%f2020, %f2019, %f58, %f2018;
	ld.shared.f32 	%f2021, [%r8+14488];
	fma.rn.f32 	%f2022, %f2021, %f59, %f2020;
	ld.shared.f32 	%f2023, [%r8+14492];
	fma.rn.f32 	%f2024, %f2023, %f60, %f2022;
	ld.shared.f32 	%f2025, [%r8+14496];
	fma.rn.f32 	%f2026, %f2025, %f61, %f2024;
	ld.shared.f32 	%f2027, [%r8+14500];
	fma.rn.f32 	%f2028, %f2027, %f62, %f2026;
	ld.shared.f32 	%f2029, [%r8+14504];
	fma.rn.f32 	%f2030, %f2029, %f63, %f2028;
	ld.shared.f32 	%f2031, [%r8+14508];
	fma.rn.f32 	%f2032, %f2031, %f64, %f2030;
	ld.shared.f32 	%f2033, [%r8+14512];
	fma.rn.f32 	%f2034, %f2033, %f65, %f2032;
	ld.shared.f32 	%f2035, [%r8+14516];
	fma.rn.f32 	%f2036, %f2035, %f66, %f2034;
	ld.shared.f32 	%f2037, [%r8+14520];
	fma.rn.f32 	%f2038, %f2037, %f67, %f2036;
	ld.shared.f32 	%f2039, [%r8+14524];
	fma.rn.f32 	%f2040, %f2039, %f68, %f2038;
	ld.shared.f32 	%f2041, [%r8+14528];
	fma.rn.f32 	%f2042, %f2041, %f69, %f2040;
	ld.shared.f32 	%f2043, [%r8+14532];
	fma.rn.f32 	%f2044, %f2043, %f70, %f2042;
	ld.shared.f32 	%f2045, [%r8+14536];
	fma.rn.f32 	%f2046, %f2045, %f71, %f2044;
	ld.shared.f32 	%f2047, [%r8+14540];
	fma.rn.f32 	%f2048, %f2047, %f72, %f2046;
	ld.shared.f32 	%f2049, [%r8+14544];
	fma.rn.f32 	%f2050, %f2049, %f73, %f2048;
	ld.shared.f32 	%f2051, [%r8+14548];
	fma.rn.f32 	%f2052, %f2051, %f74, %f2050;
	ld.shared.f32 	%f2053, [%r8+14552];
	fma.rn.f32 	%f2054, %f2053, %f75, %f2052;
	ld.shared.f32 	%f2055, [%r8+14556];
	fma.rn.f32 	%f2056, %f2055, %f76, %f2054;
	ld.shared.f32 	%f2057, [%r8+14560];
	fma.rn.f32 	%f2058, %f2057, %f77, %f2056;
	ld.shared.f32 	%f2059, [%r8+14564];
	fma.rn.f32 	%f2060, %f2059, %f78, %f2058;
	ld.shared.f32 	%f2061, [%r8+14568];
	fma.rn.f32 	%f2062, %f2061, %f79, %f2060;
	ld.shared.f32 	%f2063, [%r8+14572];
	fma.rn.f32 	%f2064, %f2063, %f80, %f2062;
	ld.shared.f32 	%f2065, [%r8+14576];
	fma.rn.f32 	%f2066, %f2065, %f81, %f2064;
	ld.shared.f32 	%f2067, [%r8+14580];
	fma.rn.f32 	%f2068, %f2067, %f82, %f2066;
	ld.shared.f32 	%f2069, [%r8+14584];
	fma.rn.f32 	%f2070, %f2069, %f83, %f2068;
	ld.shared.f32 	%f2071, [%r8+14588];
	fma.rn.f32 	%f2218, %f2071, %f84, %f2070;
	@%p113 bra 	$L__BB3_113;
	ld.shared.f32 	%f2072, [%r8+15360];
	fma.rn.f32 	%f2073, %f2072, %f21, %f2217;
	ld.shared.f32 	%f2074, [%r8+15364];
	fma.rn.f32 	%f2075, %f2074, %f22, %f2073;
	ld.shared.f32 	%f2076, [%r8+15368];
	fma.rn.f32 	%f2077, %f2076, %f23, %f2075;
	ld.shared.f32 	%f2078, [%r8+15372];
	fma.rn.f32 	%f2079, %f2078, %f24, %f2077;
	ld.shared.f32 	%f2080, [%r8+15376];
	fma.rn.f32 	%f2081, %f2080, %f25, %f2079;
	ld.shared.f32 	%f2082, [%r8+15380];
	fma.rn.f32 	%f2083, %f2082, %f26, %f2081;
	ld.shared.f32 	%f2084, [%r8+15384];
	fma.rn.f32 	%f2085, %f2084, %f27, %f2083;
	ld.shared.f32 	%f2086, [%r8+15388];
	fma.rn.f32 	%f2087, %f2086, %f28, %f2085;
	ld.shared.f32 	%f2088, [%r8+15392];
	fma.rn.f32 	%f2089, %f2088, %f29, %f2087;
	ld.shared.f32 	%f2090, [%r8+15396];
	fma.rn.f32 	%f2091, %f2090, %f30, %f2089;
	ld.shared.f32 	%f2092, [%r8+15400];
	fma.rn.f32 	%f2093, %f2092, %f31, %f2091;
	ld.shared.f32 	%f2094, [%r8+15404];
	fma.rn.f32 	%f2095, %f2094, %f32, %f2093;
	ld.shared.f32 	%f2096, [%r8+15408];
	fma.rn.f32 	%f2097, %f2096, %f33, %f2095;
	ld.shared.f32 	%f2098, [%r8+15412];
	fma.rn.f32 	%f2099, %f2098, %f34, %f2097;
	ld.shared.f32 	%f2100, [%r8+15416];
	fma.rn.f32 	%f2101, %f2100, %f35, %f2099;
	ld.shared.f32 	%f2102, [%r8+15420];
	fma.rn.f32 	%f2103, %f2102, %f36, %f2101;
	ld.shared.f32 	%f2104, [%r8+15424];
	fma.rn.f32 	%f2105, %f2104, %f37, %f2103;
	ld.shared.f32 	%f2106, [%r8+15428];
	fma.rn.f32 	%f2107, %f2106, %f38, %f2105;
	ld.shared.f32 	%f2108, [%r8+15432];
	fma.rn.f32 	%f2109, %f2108, %f39, %f2107;
	ld.shared.f32 	%f2110, [%r8+15436];
	fma.rn.f32 	%f2111, %f2110, %f40, %f2109;
	ld.shared.f32 	%f2112, [%r8+15440];
	fma.rn.f32 	%f2113, %f2112, %f41, %f2111;
	ld.shared.f32 	%f2114, [%r8+15444];
	fma.rn.f32 	%f2115, %f2114, %f42, %f2113;
	ld.shared.f32 	%f2116, [%r8+15448];
	fma.rn.f32 	%f2117, %f2116, %f43, %f2115;
	ld.shared.f32 	%f2118, [%r8+15452];
	fma.rn.f32 	%f2119, %f2118, %f44, %f2117;
	ld.shared.f32 	%f2120, [%r8+15456];
	fma.rn.f32 	%f2121, %f2120, %f45, %f2119;
	ld.shared.f32 	%f2122, [%r8+15460];
	fma.rn.f32 	%f2123, %f2122, %f46, %f2121;
	ld.shared.f32 	%f2124, [%r8+15464];
	fma.rn.f32 	%f2125, %f2124, %f47, %f2123;
	ld.shared.f32 	%f2126, [%r8+15468];
	fma.rn.f32 	%f2127, %f2126, %f48, %f2125;
	ld.shared.f32 	%f2128, [%r8+15472];
	fma.rn.f32 	%f2129, %f2128, %f49, %f2127;
	ld.shared.f32 	%f2130, [%r8+15476];
	fma.rn.f32 	%f2131, %f2130, %f50, %f2129;
	ld.shared.f32 	%f2132, [%r8+15480];
	fma.rn.f32 	%f2133, %f2132, %f51, %f2131;
	ld.shared.f32 	%f2134, [%r8+15484];
	fma.rn.f32 	%f2135, %f2134, %f52, %f2133;
	ld.shared.f32 	%f2136, [%r8+15488];
	fma.rn.f32 	%f2137, %f2136, %f53, %f2135;
	ld.shared.f32 	%f2138, [%r8+15492];
	fma.rn.f32 	%f2139, %f2138, %f54, %f2137;
	ld.shared.f32 	%f2140, [%r8+15496];
	fma.rn.f32 	%f2141, %f2140, %f55, %f2139;
	ld.shared.f32 	%f2142, [%r8+15500];
	fma.rn.f32 	%f2143, %f2142, %f56, %f2141;
	ld.shared.f32 	%f2144, [%r8+15504];
	fma.rn.f32 	%f2145, %f2144, %f57, %f2143;
	ld.shared.f32 	%f2146, [%r8+15508];
	fma.rn.f32 	%f2147, %f2146, %f58, %f2145;
	ld.shared.f32 	%f2148, [%r8+15512];
	fma.rn.f32 	%f2149, %f2148, %f59, %f2147;
	ld.shared.f32 	%f2150, [%r8+15516];
	fma.rn.f32 	%f2151, %f2150, %f60, %f2149;
	ld.shared.f32 	%f2152, [%r8+15520];
	fma.rn.f32 	%f2153, %f2152, %f61, %f2151;
	ld.shared.f32 	%f2154, [%r8+15524];
	fma.rn.f32 	%f2155, %f2154, %f62, %f2153;
	ld.shared.f32 	%f2156, [%r8+15528];
	fma.rn.f32 	%f2157, %f2156, %f63, %f2155;
	ld.shared.f32 	%f2158, [%r8+15532];
	fma.rn.f32 	%f2159, %f2158, %f64, %f2157;
	ld.shared.f32 	%f2160, [%r8+15536];
	fma.rn.f32 	%f2161, %f2160, %f65, %f2159;
	ld.shared.f32 	%f2162, [%r8+15540];
	fma.rn.f32 	%f2163, %f2162, %f66, %f2161;
	ld.shared.f32 	%f2164, [%r8+15544];
	fma.rn.f32 	%f2165, %f2164, %f67, %f2163;
	ld.shared.f32 	%f2166, [%r8+15548];
	fma.rn.f32 	%f2167, %f2166, %f68, %f2165;
	ld.shared.f32 	%f2168, [%r8+15552];
	fma.rn.f32 	%f2169, %f2168, %f69, %f2167;
	ld.shared.f32 	%f2170, [%r8+15556];
	fma.rn.f32 	%f2171, %f2170, %f70, %f2169;
	ld.shared.f32 	%f2172, [%r8+15560];
	fma.rn.f32 	%f2173, %f2172, %f71, %f2171;
	ld.shared.f32 	%f2174, [%r8+15564];
	fma.rn.f32 	%f2175, %f2174, %f72, %f2173;
	ld.shared.f32 	%f2176, [%r8+15568];
	fma.rn.f32 	%f2177, %f2176, %f73, %f2175;
	ld.shared.f32 	%f2178, [%r8+15572];
	fma.rn.f32 	%f2179, %f2178, %f74, %f2177;
	ld.shared.f32 	%f2180, [%r8+15576];
	fma.rn.f32 	%f2181, %f2180, %f75, %f2179;
	ld.shared.f32 	%f2182, [%r8+15580];
	fma.rn.f32 	%f2183, %f2182, %f76, %f2181;
	ld.shared.f32 	%f2184, [%r8+15584];
	fma.rn.f32 	%f2185, %f2184, %f77, %f2183;
	ld.shared.f32 	%f2186, [%r8+15588];
	fma.rn.f32 	%f2187, %f2186, %f78, %f2185;
	ld.shared.f32 	%f2188, [%r8+15592];
	fma.rn.f32 	%f2189, %f2188, %f79, %f2187;
	ld.shared.f32 	%f2190, [%r8+15596];
	fma.rn.f32 	%f2191, %f2190, %f80, %f2189;
	ld.shared.f32 	%f2192, [%r8+15600];
	fma.rn.f32 	%f2193, %f2192, %f81, %f2191;
	ld.shared.f32 	%f2194, [%r8+15604];
	fma.rn.f32 	%f2195, %f2194, %f82, %f2193;
	ld.shared.f32 	%f2196, [%r8+15608];
	fma.rn.f32 	%f2197, %f2196, %f83, %f2195;
	ld.shared.f32 	%f2198, [%r8+15612];
	fma.rn.f32 	%f2217, %f2198, %f84, %f2197;
$L__BB3_113:
	bar.sync 	0;
	add.s32 	%r370, %r370, 1;
	add.s32 	%r369, %r369, 64;
	shl.b32 	%r272, %r127, 6;
	add.s32 	%r368, %r368, %r272;
	add.s32 	%r367, %r367, %r272;
	add.s32 	%r366, %r366, %r272;
	add.s32 	%r365, %r365, %r272;
	add.s32 	%r364, %r364, %r272;
	add.s32 	%r363, %r363, %r272;
	add.s32 	%r362, %r362, %r272;
	add.s32 	%r361, %r361, %r272;
	add.s32 	%r360, %r360, %r272;
	add.s32 	%r359, %r359, %r272;
	add.s32 	%r358, %r358, %r272;
	add.s32 	%r357, %r357, %r272;
	add.s32 	%r356, %r356, %r272;
	add.s32 	%r355, %r355, %r272;
	add.s32 	%r354, %r354, %r272;
	add.s32 	%r353, %r353, %r272;
	add.s32 	%r352, %r352, 64;
	add.s32 	%r351, %r351, 64;
	add.s32 	%r350, %r350, 64;
	add.s32 	%r349, %r349, 64;
	add.s32 	%r348, %r348, 64;
	add.s32 	%r347, %r347, 64;
	add.s32 	%r346, %r346, 64;
	add.s32 	%r345, %r345, 64;
	add.s32 	%r344, %r344, 64;
	add.s32 	%r343, %r343, 64;
	add.s32 	%r342, %r342, 64;
	add.s32 	%r341, %r341, 64;
	add.s32 	%r340, %r340, 64;
	add.s32 	%r339, %r339, 64;
	add.s32 	%r338, %r338, 64;
	add.s32 	%r337, %r337, 64;
	add.s32 	%r336, %r336, 64;
	setp.ne.s32 	%p114, %r370, 1;
	@%p114 bra 	$L__BB3_2;
$L__BB3_114:
	ld.param.u32 	%r330, [matrixMulMatrix_param_8];
	setp.ge.s32 	%p115, %r5, %r330;
	setp.ge.s32 	%p116, %r3, %r128;
	or.pred  	%p117, %p115, %p116;
	@%p117 bra 	$L__BB3_131;
	ld.param.u32 	%r331, [matrixMulMatrix_param_8];
	ld.param.u64 	%rd104, [matrixMulMatrix_param_2];
	mad.lo.s32 	%r113, %r3, %r331, %r5;
	cvta.to.global.u64 	%rd3, %rd104;
	mul.wide.s32 	%rd71, %r113, 4;
	add.s64 	%rd72, %rd3, %rd71;
	st.global.f32 	[%rd72], %f2232;
	add.s32 	%r274, %r3, 4;
	setp.ge.s32 	%p118, %r274, %r128;
	@%p118 bra 	$L__BB3_131;
	ld.param.u32 	%r332, [matrixMulMatrix_param_8];
	shl.b32 	%r114, %r332, 2;
	add.s32 	%r275, %r113, %r114;
	mul.wide.s32 	%rd73, %r275, 4;
	add.s64 	%rd74, %rd3, %rd73;
	st.global.f32 	[%rd74], %f2231;
	add.s32 	%r276, %r3, 8;
	setp.ge.s32 	%p119, %r276, %r128;
	@%p119 bra 	$L__BB3_131;
	ld.param.u32 	%r333, [matrixMulMatrix_param_8];
	shl.b32 	%r115, %r333, 3;
	add.s32 	%r116, %r113, %r115;
	mul.wide.s32 	%rd75, %r116, 4;
	add.s64 	%rd76, %rd3, %rd75;
	st.global.f32 	[%rd76], %f2230;
	add.s32 	%r277, %r3, 12;
	setp.ge.s32 	%p120, %r277, %r128;
	@%p120 bra 	$L__BB3_131;
	add.s32 	%r278, %r116, %r114;
	mul.wide.s32 	%rd77, %r278, 4;
	add.s64 	%rd78, %rd3, %rd77;
	st.global.f32 	[%rd78], %f2229;
	add.s32 	%r279, %r3, 16;
	setp.ge.s32 	%p121, %r279, %r128;
	@%p121 bra 	$L__BB3_131;
	ld.param.u32 	%r334, [matrixMulMatrix_param_8];
	shl.b32 	%r117, %r334, 4;
	add.s32 	%r118, %r113, %r117;
	mul.wide.s32 	%rd79, %r118, 4;
	add.s64 	%rd80, %rd3, %rd79;
	st.global.f32 	[%rd80], %f2228;
	add.s32 	%r280, %r3, 20;
	setp.ge.s32 	%p122, %r280, %r128;
	@%p122 bra 	$L__BB3_131;
	add.s32 	%r281, %r118, %r114;
	mul.wide.s32 	%rd81, %r281, 4;
	add.s64 	%rd82, %rd3, %rd81;
	st.global.f32 	[%rd82], %f2227;
	add.s32 	%r282, %r3, 24;
	setp.ge.s32 	%p123, %r282, %r128;
	@%p123 bra 	$L__BB3_131;
	add.s32 	%r119, %r118, %r115;
	mul.wide.s32 	%rd83, %r119, 4;
	add.s64 	%rd84, %rd3, %rd83;
	st.global.f32 	[%rd84], %f2226;
	add.s32 	%r283, %r3, 28;
	setp.ge.s32 	%p124, %r283, %r128;
	@%p124 bra 	$L__BB3_131;
	add.s32 	%r284, %r119, %r114;
	mul.wide.s32 	%rd85, %r284, 4;
	add.s64 	%rd86, %rd3, %rd85;
	st.global.f32 	[%rd86], %f2225;
	add.s32 	%r285, %r3, 32;
	setp.ge.s32 	%p125, %r285, %r128;
	@%p125 bra 	$L__BB3_131;
	ld.param.u32 	%r335, [matrixMulMatrix_param_8];
	shl.b32 	%r286, %r335, 5;
	add.s32 	%r120, %r113, %r286;
	mul.wide.s32 	%rd87, %r120, 4;
	add.s64 	%rd88, %rd3, %rd87;
	st.global.f32 	[%rd88], %f2224;
	add.s32 	%r287, %r3, 36;
	setp.ge.s32 	%p126, %r287, %r128;
	@%p126 bra 	$L__BB3_131;
	add.s32 	%r288, %r120, %r114;
	mul.wide.s32 	%rd89, %r288, 4;
	add.s64 	%rd90, %rd3, %rd89;
	st.global.f32 	[%rd90], %f2223;
	add.s32 	%r289, %r3, 40;
	setp.ge.s32 	%p127, %r289, %r128;
	@%p127 bra 	$L__BB3_131;
	add.s32 	%r121, %r120, %r115;
	mul.wide.s32 	%rd91, %r121, 4;
	add.s64 	%rd92, %rd3, %rd91;
	st.global.f32 	[%rd92], %f2222;
	add.s32 	%r290, %r3, 44;
	setp.ge.s32 	%p128, %r290, %r128;
	@%p128 bra 	$L__BB3_131;
	add.s32 	%r291, %r121, %r114;
	mul.wide.s32 	%rd93, %r291, 4;
	add.s64 	%rd94, %rd3, %rd93;
	st.global.f32 	[%rd94], %f2221;
	add.s32 	%r292, %r3, 48;
	setp.ge.s32 	%p129, %r292, %r128;
	@%p129 bra 	$L__BB3_131;
	add.s32 	%r122, %r120, %r117;
	mul.wide.s32 	%rd95, %r122, 4;
	add.s64 	%rd96, %rd3, %rd95;
	st.global.f32 	[%rd96], %f2220;
	add.s32 	%r293, %r3, 52;
	setp.ge.s32 	%p130, %r293, %r128;
	@%p130 bra 	$L__BB3_131;
	add.s32 	%r294, %r122, %r114;
	mul.wide.s32 	%rd97, %r294, 4;
	add.s64 	%rd98, %rd3, %rd97;
	st.global.f32 	[%rd98], %f2219;
	add.s32 	%r295, %r3, 56;
	setp.ge.s32 	%p131, %r295, %r128;
	@%p131 bra 	$L__BB3_131;
	add.s32 	%r123, %r122, %r115;
	mul.wide.s32 	%rd99, %r123, 4;
	add.s64 	%rd100, %rd3, %rd99;
	st.global.f32 	[%rd100], %f2218;
	add.s32 	%r296, %r3, 60;
	setp.ge.s32 	%p132, %r296, %r128;
	@%p132 bra 	$L__BB3_131;
	add.s32 	%r297, %r123, %r114;
	mul.wide.s32 	%rd101, %r297, 4;
	add.s64 	%rd102, %rd3, %rd101;
	st.global.f32 	[%rd102], %f2217;
$L__BB3_131:
	ret;

}


// ===== COMPILED SASS (sm_100) =====

	.target	sm_100

	.elftype	@"ET_EXEC"


//--------------------- .note.nv.tkinfo           --------------------------
	.section	.note.nv.tkinfo,"",@"SHT_NOTE"
	.sectionflags	@"SHF_NOTE_NV_TKINFO"
	.tkinfo
        /*0018*/ 	.word	0x00000002
        /*0030*/ 	.string	""
        /*0030*/ 	.string	"ptxas"
        /*0030*/ 	.string	"Cuda compilation tools, release 13.0, V13.0.88"
        /*0030*/ 	.string	"Build cuda_13.0.r13.0/compiler.36424714_0"
        /*0030*/ 	.string	"-arch sm_100 -m 64 "



//--------------------- .note.nv.cuinfo           --------------------------
	.section	.note.nv.cuinfo,"",@"SHT_NOTE"
	.sectionflags	@"SHF_NOTE_NV_CUINFO"
        /*0018*/ 	.short	0x0002
        /*001a*/ 	.short	0x0064
        /*001c*/ 	.short	0x0082
	.zero		2


//--------------------- .nv.info                  --------------------------
	.section	.nv.info,"",@"SHT_CUDA_INFO"
	.align	4


	//----- nvinfo : EIATTR_REGCOUNT
	.align		4
        /*0000*/ 	.byte	0x04, 0x2f
        /*0002*/ 	.short	(.L_1 - .L_0)
	.align		4
.L_0:
        /*0004*/ 	.word	index@(matrixAddMatrix)
        /*0008*/ 	.word	0x00000016


	//----- nvinfo : EIATTR_FRAME_SIZE
	.align		4
.L_1:
        /*000c*/ 	.byte	0x04, 0x11
        /*000e*/ 	.short	(.L_3 - .L_2)
	.align		4
.L_2:
        /*0010*/ 	.word	index@(matrixAddMatrix)
        /*0014*/ 	.word	0x00000000


	//----- nvinfo : EIATTR_REGCOUNT
	.align		4
.L_3:
        /*0018*/ 	.byte	0x04, 0x2f
        /*001a*/ 	.short	(.L_5 - .L_4)
	.align		4
.L_4:
        /*001c*/ 	.word	index@(matrixAddScalar)
        /*0020*/ 	.word	0x00000012


	//----- nvinfo : EIATTR_FRAME_SIZE
	.align		4
.L_5:
        /*0024*/ 	.byte	0x04, 0x11
        /*0026*/ 	.short	(.L_7 - .L_6)
	.align		4
.L_6:
        /*0028*/ 	.word	index@(matrixAddScalar)
        /*002c*/ 	.word	0x00000000


	//----- nvinfo : EIATTR_REGCOUNT
	.align		4
.L_7:
        /*0030*/ 	.byte	0x04, 0x2f
        /*0032*/ 	.short	(.L_9 - .L_8)
	.align		4
.L_8:
        /*0034*/ 	.word	index@(matrixSigmoid)
        /*0038*/ 	.word	0x00000011


	//----- nvinfo : EIATTR_FRAME_SIZE
	.align		4
.L_9:
        /*003c*/ 	.byte	0x04, 0x11
        /*003e*/ 	.short	(.L_11 - .L_10)
	.align		4
.L_10:
        /*0040*/ 	.word	index@($__internal_0_$__cuda_sm20_rcp_rn_f32_slowpath)
        /*0044*/ 	.word	0x00000000


	//----- nvinfo : EIATTR_FRAME_SIZE
	.align		4
.L_11:
        /*0048*/ 	.byte	0x04, 0x11
        /*004a*/ 	.short	(.L_13 - .L_12)
	.align		4
.L_12:
        /*004c*/ 	.word	index@(matrixSigmoid)
        /*0050*/ 	.word	0x00000000


	//----- nvinfo : EIATTR_REGCOUNT
	.align		4
.L_13:
        /*0054*/ 	.byte	0x04, 0x2f
        /*0056*/ 	.short	(.L_15 - .L_14)
	.align		4
.L_14:
        /*0058*/ 	.word	index@(matrixMulMatrix)
        /*005c*/ 	.word	0x0000009c


	//----- nvinfo : EIATTR_FRAME_SIZE
	.align		4
.L_15:
        /*0060*/ 	.byte	0x04, 0x11
        /*0062*/ 	.short	(.L_17 - .L_16)
	.align		4
.L_16:
        /*0064*/ 	.word	index@(matrixMulMatrix)
        /*0068*/ 	.word	0x00000000


	//----- nvinfo : EIATTR_MIN_STACK_SIZE
	.align		4
.L_17:
        /*006c*/ 	.byte	0x04, 0x12
        /*006e*/ 	.short	(.L_19 - .L_18)
	.align		4
.L_18:
        /*0070*/ 	.word	index@(matrixMulMatrix)
        /*0074*/ 	.word	0x00000000


	//----- nvinfo : EIATTR_MIN_STACK_SIZE
	.align		4
.L_19:
        /*0078*/ 	.byte	0x04, 0x12
        /*007a*/ 	.short	(.L_21 - .L_20)
	.align		4
.L_20:
        /*007c*/ 	.word	index@(matrixSigmoid)
        /*0080*/ 	.word	0x00000000


	//----- nvinfo : EIATTR_MIN_STACK_SIZE
	.align		4
.L_21:
        /*0084*/ 	.byte	0x04, 0x12
        /*0086*/ 	.short	(.L_23 - .L_22)
	.align		4
.L_22:
        /*0088*/ 	.word	index@(matrixAddScalar)
        /*008c*/ 	.word	0x00000000


	//----- nvinfo : EIATTR_MIN_STACK_SIZE
	.align		4
.L_23:
        /*0090*/ 	.byte	0x04, 0x12
        /*0092*/ 	.short	(.L_25 - .L_24)
	.align		4
.L_24:
        /*0094*/ 	.word	index@(matrixAddMatrix)
        /*0098*/ 	.word	0x00000000
.L_25:


//--------------------- .nv.compat                --------------------------
	.section	.nv.compat,"",@"SHT_CUDA_COMPAT_INFO"
	.align	4
        /*0000*/ 	.byte	0x02, 0x09, 0x00, 0x00, 0x02, 0x02, 0x01, 0x00, 0x02, 0x05, 0x05, 0x00, 0x03, 0x07, 0x01, 0x01
        /*0010*/ 	.byte	0x02, 0x03, 0x00, 0x00, 0x02, 0x06, 0x01, 0x00, 0x04, 0x0b, 0x08, 0x00, 0x09, 0x00, 0x00, 0x00
        /*0020*/ 	.byte	0x00, 0x00, 0x00, 0x00


//--------------------- .nv.info.matrixMulMatrix  --------------------------
	.section	.nv.info.matrixMulMatrix,"",@"SHT_CUDA_INFO"
	.sectionflags	@""
	.align	4


	//----- nvinfo : EIATTR_CUDA_API_VERSION
	.align		4
        /*0000*/ 	.byte	0x04, 0x37
        /*0002*/ 	.short	(.L_27 - .L_26)
.L_26:
        /*0004*/ 	.word	0x00000082


	//----- nvinfo : EIATTR_KPARAM_INFO
	.align		4
.L_27:
        /*0008*/ 	.byte	0x04, 0x17
        /*000a*/ 	.short	(.L_29 - .L_28)
.L_28:
        /*000c*/ 	.word	0x00000000
        /*0010*/ 	.short	0x0008
        /*0012*/ 	.short	0x002c
        /*0014*/ 	.byte	0x00, 0xf0, 0x11, 0x00


	//----- nvinfo : EIATTR_KPARAM_INFO
	.align		4
.L_29:
        /*0018*/ 	.byte	0x04, 0x17
        /*001a*/ 	.short	(.L_31 - .L_30)
.L_30:
        /*001c*/ 	.word	0x00000000
        /*0020*/ 	.short	0x0007
        /*0022*/ 	.short	0x0028
        /*0024*/ 	.byte	0x00, 0xf0, 0x11, 0x00


	//----- nvinfo : EIATTR_KPARAM_INFO
	.align		4
.L_31:
        /*0028*/ 	.byte	0x04, 0x17
        /*002a*/ 	.short	(.L_33 - .L_32)
.L_32:
        /*002c*/ 	.word	0x00000000
        /*0030*/ 	.short	0x0006
        /*0032*/ 	.short	0x0024
        /*0034*/ 	.byte	0x00, 0xf0, 0x11, 0x00


	//----- nvinfo : EIATTR_KPARAM_INFO
	.align		4
.L_33:
        /*0038*/ 	.byte	0x04, 0x17
        /*003a*/ 	.short	(.L_35 - .L_34)
.L_34:
        /*003c*/ 	.word	0x00000000
        /*0040*/ 	.short	0x0005
        /*0042*/ 	.short	0x0020
        /*0044*/ 	.byte	0x00, 0xf0, 0x11, 0x00


	//----- nvinfo : EIATTR_KPARAM_INFO
	.align		4
.L_35:
        /*0048*/ 	.byte	0x04, 0x17
        /*004a*/ 	.short	(.L_37 - .L_36)
.L_36:
        /*004c*/ 	.word	0x00000000
        /*0050*/ 	.short	0x0004
        /*0052*/ 	.short	0x001c
        /*0054*/ 	.byte	0x00, 0xf0, 0x11, 0x00


	//----- nvinfo : EIATTR_KPARAM_INFO
	.align		4
.L_37:
        /*0058*/ 	.byte	0x04, 0x17
        /*005a*/ 	.short	(.L_39 - .L_38)
.L_38:
        /*005c*/ 	.word	0x00000000
        /*0060*/ 	.short	0x0003
        /*0062*/ 	.short	0x0018
        /*0064*/ 	.byte	0x00, 0xf0, 0x11, 0x00


	//----- nvinfo : EIATTR_KPARAM_INFO
	.align		4
.L_39:
        /*0068*/ 	.byte	0x04, 0x17
        /*006a*/ 	.short	(.L_41 - .L_40)
.L_40:
        /*006c*/ 	.word	0x00000000
        /*0070*/ 	.short	0x0002
        /*0072*/ 	.short	0x0010
        /*0074*/ 	.byte	0x00, 0xf5, 0x21, 0x00


	//----- nvinfo : EIATTR_KPARAM_INFO
	.align		4
.L_41:
        /*0078*/ 	.byte	0x04, 0x17
        /*007a*/ 	.short	(.L_43 - .L_42)
.L_42:
        /*007c*/ 	.word	0x00000000
        /*0080*/ 	.short	0x0001
        /*0082*/ 	.short	0x0008
        /*0084*/ 	.byte	0x00, 0xf5, 0x21, 0x00


	//----- nvinfo : EIATTR_KPARAM_INFO
	.align		4
.L_43:
        /*0088*/ 	.byte	0x04, 0x17
        /*008a*/ 	.short	(.L_45 - .L_44)
.L_44:
        /*008c*/ 	.word	0x00000000
        /*0090*/ 	.short	0x0000
        /*0092*/ 	.short	0x0000
        /*0094*/ 	.byte	0x00, 0xf5, 0x21, 0x00


	//----- nvinfo : EIATTR_SPARSE_MMA_MASK
	.align		4
.L_45:
        /*0098*/ 	.byte	0x03, 0x50
        /*009a*/ 	.short	0x0000


	//----- nvinfo : EIATTR_MAXREG_COUNT
	.align		4
        /*009c*/ 	.byte	0x03, 0x1b
        /*009e*/ 	.short	0x00ff


	//----- nvinfo : EIATTR_NUM_BARRIERS
	.align		4
        /*00a0*/ 	.byte	0x02, 0x4c
        /*00a2*/ 	.byte	0x01
	.zero		1


	//----- nvinfo : EIATTR_MERCURY_ISA_VERSION
	.align		4
        /*00a4*/ 	.byte	0x03, 0x5f
        /*00a6*/ 	.short	0x0101


	//----- nvinfo : EIATTR_VRC_CTA_INIT_COUNT
	.align		4
        /*00a8*/ 	.byte	0x02, 0x4a
	.zero		1
	.zero		1


	//----- nvinfo : EIATTR_EXIT_INSTR_OFFSETS
	.align		4
        /*00ac*/ 	.byte	0x04, 0x1c
        /*00ae*/ 	.short	(.L_47 - .L_46)


	//   ....[0]....
.L_46:
        /*00b0*/ 	.word	0x00006f10


	//   ....[1]....
        /*00b4*/ 	.word	0x00006f80


	//   ....[2]....
        /*00b8*/ 	.word	0x00006fe0


	//   ....[3]....
        /*00bc*/ 	.word	0x00007040


	//   ....[4]....
        /*00c0*/ 	.word	0x000070a0


	//   ....[5]....
        /*00c4*/ 	.word	0x00007100


	//   ....[6]....
        /*00c8*/ 	.word	0x00007160


	//   ....[7]....
        /*00cc*/ 	.word	0x000071c0


	//   ....[8]....
        /*00d0*/ 	.word	0x00007220


	//   ....[9]....
        /*00d4*/ 	.word	0x00007280


	//   ....[10]....
        /*00d8*/ 	.word	0x000072e0


	//   ....[11]....
        /*00dc*/ 	.word	0x00007340


	//   ....[12]....
        /*00e0*/ 	.word	0x000073a0


	//   ....[13]....
        /*00e4*/ 	.word	0x00007400


	//   ....[14]....
        /*00e8*/ 	.word	0x00007460


	//   ....[15]....
        /*00ec*/ 	.word	0x000074c0


	//   ....[16]....
        /*00f0*/ 	.word	0x00007500


	//----- nvinfo : EIATTR_CRS_STACK_SIZE
	.align		4
.L_47:
        /*00f4*/ 	.byte	0x04, 0x1e
        /*00f6*/ 	.short	(.L_49 - .L_48)
.L_48:
        /*00f8*/ 	.word	0x00000000


	//----- nvinfo : EIATTR_CBANK_PARAM_SIZE
	.align		4
.L_49:
        /*00fc*/ 	.byte	0x03, 0x19
        /*00fe*/ 	.short	0x0030


	//----- nvinfo : EIATTR_PARAM_CBANK
	.align		4
        /*0100*/ 	.byte	0x04, 0x0a
        /*0102*/ 	.short	(.L_51 - .L_50)
	.align		4
.L_50:
        /*0104*/ 	.word	index@(.nv.constant0.matrixMulMatrix)
        /*0108*/ 	.short	0x0380
        /*010a*/ 	.short	0x0030


	//----- nvinfo : EIATTR_SW_WAR
	.align		4
.L_51:
        /*010c*/ 	.byte	0x04, 0x36
        /*010e*/ 	.short	(.L_53 - .L_52)
.L_52:
        /*0110*/ 	.word	0x00000008
.L_53:


//--------------------- .nv.info.matrixSigmoid    --------------------------
	.section	.nv.info.matrixSigmoid,"",@"SHT_CUDA_INFO"
	.sectionflags	@""
	.align	4


	//----- nvinfo : EIATTR_CUDA_API_VERSION
	.align		4
        /*0000*/ 	.byte	0x04, 0x37
        /*0002*/ 	.short	(.L_55 - .L_54)
.L_54:
        /*0004*/ 	.word	0x00000082


	//----- nvinfo : EIATTR_KPARAM_INFO
	.align		4
.L_55:
        /*0008*/ 	.byte	0x04, 0x17
        /*000a*/ 	.short	(.L_57 - .L_56)
.L_56:
        /*000c*/ 	.word	0x00000000
        /*0010*/ 	.short	0x0003
        /*0012*/ 	.short	0x0014
        /*0014*/ 	.byte	0x00, 0xf0, 0x11, 0x00


	//----- nvinfo : EIATTR_KPARAM_INFO
	.align		4
.L_57:
        /*0018*/ 	.byte	0x04, 0x17
        /*001a*/ 	.short	(.L_59 - .L_58)
.L_58:
        /*001c*/ 	.word	0x00000000
        /*0020*/ 	.short	0x0002
        /*0022*/ 	.short	0x0010
        /*0024*/ 	.byte	0x00, 0xf0, 0x11, 0x00


	//----- nvinfo : EIATTR_KPARAM_INFO
	.align		4
.L_59:
        /*0028*/ 	.byte	0x04, 0x17
        /*002a*/ 	.short	(.L_61 - .L_60)
.L_60:
        /*002c*/ 	.word	0x00000000
        /*0030*/ 	.short	0x0001
        /*0032*/ 	.short	0x0008
        /*0034*/ 	.byte	0x00, 0xf5, 0x21, 0x00


	//----- nvinfo : EIATTR_KPARAM_INFO
	.align		4
.L_61:
        /*0038*/ 	.byte	0x04, 0x17
        /*003a*/ 	.short	(.L_63 - .L_62)
.L_62:
        /*003c*/ 	.word	0x00000000
        /*0040*/ 	.short	0x0000
        /*0042*/ 	.short	0x0000
        /*0044*/ 	.byte	0x00, 0xf5, 0x21, 0x00


	//----- nvinfo : EIATTR_SPARSE_MMA_MASK
	.align		4
.L_63:
        /*0048*/ 	.byte	0x03, 0x50
        /*004a*/ 	.short	0x0000


	//----- nvinfo : EIATTR_MAXREG_COUNT
	.align		4
        /*004c*/ 	.byte	0x03, 0x1b
        /*004e*/ 	.short	0x00ff


	//----- nvinfo : EIATTR_MERCURY_ISA_VERSION
	.align		4
        /*0050*/ 	.byte	0x03, 0x5f
        /*0052*/ 	.short	0x0101


	//----- nvinfo : EIATTR_VRC_CTA_INIT_COUNT
	.align		4
        /*0054*/ 	.byte	0x02, 0x4a
	.zero		1
	.zero		1


	//----- nvinfo : EIATTR_EXIT_INSTR_OFFSETS
	.align		4
        /*0058*/ 	.byte	0x04, 0x1c
        /*005a*/ 	.short	(.L_65 - .L_64)


	//   ....[0]....
.L_64:
        /*005c*/ 	.word	0x000000c0


	//   ....[1]....
        /*0060*/ 	.word	0x00000300


	//   ....[2]....
        /*0064*/ 	.word	0x00000530


	//   ....[3]....
        /*0068*/ 	.word	0x00000770


	//   ....[4]....
        /*006c*/ 	.word	0x000009a0


	//   ....[5]....
        /*0070*/ 	.word	0x00000be0


	//   ....[6]....
        /*0074*/ 	.word	0x00000e10


	//   ....[7]....
        /*0078*/ 	.word	0x00001050


	//   ....[8]....
        /*007c*/ 	.word	0x00001280


	//   ....[9]....
        /*0080*/ 	.word	0x000014c0


	//   ....[10]....
        /*0084*/ 	.word	0x000016f0


	//   ....[11]....
        /*0088*/ 	.word	0x00001930


	//   ....[12]....
        /*008c*/ 	.word	0x00001b60


	//   ....[13]....
        /*0090*/ 	.word	0x00001da0


	//   ....[14]....
        /*0094*/ 	.word	0x00001fd0


	//   ....[15]....
        /*0098*/ 	.word	0x00002210


	//   ....[16]....
        /*009c*/ 	.word	0x00002420


	//----- nvinfo : EIATTR_CRS_STACK_SIZE
	.align		4
.L_65:
        /*00a0*/ 	.byte	0x04, 0x1e
        /*00a2*/ 	.short	(.L_67 - .L_66)
.L_66:
        /*00a4*/ 	.word	0x00000000


	//----- nvinfo : EIATTR_CBANK_PARAM_SIZE
	.align		4
.L_67:
        /*00a8*/ 	.byte	0x03, 0x19
        /*00aa*/ 	.short	0x0018


	//----- nvinfo : EIATTR_PARAM_CBANK
	.align		4
        /*00ac*/ 	.byte	0x04, 0x0a
        /*00ae*/ 	.short	(.L_69 - .L_68)
	.align		4
.L_68:
        /*00b0*/ 	.word	index@(.nv.constant0.matrixSigmoid)
        /*00b4*/ 	.short	0x0380
        /*00b6*/ 	.short	0x0018


	//----- nvinfo : EIATTR_SW_WAR
	.align		4
.L_69:
        /*00b8*/ 	.byte	0x04, 0x36
        /*00ba*/ 	.short	(.L_71 - .L_70)
.L_70:
        /*00bc*/ 	.word	0x00000008
.L_71:


//--------------------- .nv.info.matrixAddScalar  --------------------------
	.section	.nv.info.matrixAddScalar,"",@"SHT_CUDA_INFO"
	.sectionflags	@""
	.align	4


	//----- nvinfo : EIATTR_CUDA_API_VERSION
	.align		4
        /*0000*/ 	.byte	0x04, 0x37
        /*0002*/ 	.short	(.L_73 - .L_72)
.L_72:
        /*0004*/ 	.word	0x00000082


	//----- nvinfo : EIATTR_KPARAM_INFO
	.align		4
.L_73:
        /*0008*/ 	.byte	0x04, 0x17
        /*000a*/ 	.short	(.L_75 - .L_74)
.L_74:
        /*000c*/ 	.word	0x00000000
        /*0010*/ 	.short	0x0004
        /*0012*/ 	.short	0x001c
        /*0014*/ 	.byte	0x00, 0xf0, 0x11, 0x00


	//----- nvinfo : EIATTR_KPARAM_INFO
	.align		4
.L_75:
        /*0018*/ 	.byte	0x04, 0x17
        /*001a*/ 	.short	(.L_77 - .L_76)
.L_76:
        /*001c*/ 	.word	0x00000000
        /*0020*/ 	.short	0x0003
        /*0022*/ 	.short	0x0018
        /*0024*/ 	.byte	0x00, 0xf0, 0x11, 0x00


	//----- nvinfo : EIATTR_KPARAM_INFO
	.align		4
.L_77:
        /*0028*/ 	.byte	0x04, 0x17
        /*002a*/ 	.short	(.L_79 - .L_78)
.L_78:
        /*002c*/ 	.word	0x00000000
        /*0030*/ 	.short	0x0002
        /*0032*/ 	.short	0x0010
        /*0034*/ 	.byte	0x00, 0xf5, 0x21, 0x00


	//----- nvinfo : EIATTR_KPARAM_INFO
	.align		4
.L_79:
        /*0038*/ 	.byte	0x04, 0x17
        /*003a*/ 	.short	(.L_81 - .L_80)
.L_80:
        /*003c*/ 	.word	0x00000000
        /*0040*/ 	.short	0x0001
        /*0042*/ 	.short	0x0008
        /*0044*/ 	.byte	0x00, 0xf0, 0x11, 0x00


	//----- nvinfo : EIATTR_KPARAM_INFO
	.align		4
.L_81:
        /*0048*/ 	.byte	0x04, 0x17
        /*004a*/ 	.short	(.L_83 - .L_82)
.L_82:
        /*004c*/ 	.word	0x00000000
        /*0050*/ 	.short	0x0000
        /*0052*/ 	.short	0x0000
        /*0054*/ 	.byte	0x00, 0xf5, 0x21, 0x00


	//----- nvinfo : EIATTR_SPARSE_MMA_MASK
	.align		4
.L_83:
        /*0058*/ 	.byte	0x03, 0x50
        /*005a*/ 	.short	0x0000


	//----- nvinfo : EIATTR_MAXREG_COUNT
	.align		4
        /*005c*/ 	.byte	0x03, 0x1b
        /*005e*/ 	.short	0x00ff


	//----- nvinfo : EIATTR_MERCURY_ISA_VERSION
	.align		4
        /*0060*/ 	.byte	0x03, 0x5f
        /*0062*/ 	.short	0x0101


	//----- nvinfo : EIATTR_VRC_CTA_INIT_COUNT
	.align		4
        /*0064*/ 	.byte	0x02, 0x4a
	.zero		1
	.zero		1


	//----- nvinfo : EIATTR_EXIT_INSTR_OFFSETS
	.align		4
        /*0068*/ 	.byte	0x04, 0x1c
        /*006a*/ 	.short	(.L_85 - .L_84)


	//   ....[0]....
.L_84:
        /*006c*/ 	.word	0x000000c0


	//   ....[1]....
        /*0070*/ 	.word	0x00000190


	//   ....[2]....
        /*0074*/ 	.word	0x00000220


	//   ....[3]....
        /*0078*/ 	.word	0x000002b0


	//   ....[4]....
        /*007c*/ 	.word	0x00000340


	//   ....[5]....
        /*0080*/ 	.word	0x000003d0


	//   ....[6]....
        /*0084*/ 	.word	0x00000460


	//   ....[7]....
        /*0088*/ 	.word	0x000004f0


	//   ....[8]....
        /*008c*/ 	.word	0x00000580


	//   ....[9]....
        /*0090*/ 	.word	0x00000610


	//   ....[10]....
        /*0094*/ 	.word	0x000006a0


	//   ....[11]....
        /*0098*/ 	.word	0x00000730


	//   ....[12]....
        /*009c*/ 	.word	0x000007c0


	//   ....[13]....
        /*00a0*/ 	.word	0x00000850


	//   ....[14]....
        /*00a4*/ 	.word	0x000008e0


	//   ....[15]....
        /*00a8*/ 	.word	0x00000970


	//   ....[16]....
        /*00ac*/ 	.word	0x000009e0


	//----- nvinfo : EIATTR_CBANK_PARAM_SIZE
	.align		4
.L_85:
        /*00b0*/ 	.byte	0x03, 0x19
        /*00b2*/ 	.short	0x0020


	//----- nvinfo : EIATTR_PARAM_CBANK
	.align		4
        /*00b4*/ 	.byte	0x04, 0x0a
        /*00b6*/ 	.short	(.L_87 - .L_86)
	.align		4
.L_86:
        /*00b8*/ 	.word	index@(.nv.constant0.matrixAddScalar)
        /*00bc*/ 	.short	0x0380
        /*00be*/ 	.short	0x0020


	//----- nvinfo : EIATTR_SW_WAR
	.align		4
.L_87:
        /*00c0*/ 	.byte	0x04, 0x36
        /*00c2*/ 	.short	(.L_89 - .L_88)
.L_88:
        /*00c4*/ 	.word	0x00000008
.L_89:


//--------------------- .nv.info.matrixAddMatrix  --------------------------
	.section	.nv.info.matrixAddMatrix,"",@"SHT_CUDA_INFO"
	.sectionflags	@""
	.align	4


	//----- nvinfo : EIATTR_CUDA_API_VERSION
	.align		4
        /*0000*/ 	.byte	0x04, 0x37
        /*0002*/ 	.short	(.L_91 - .L_90)
.L_90:
        /*0004*/ 	.word	0x00000082


	//----- nvinfo : EIATTR_KPARAM_INFO
	.align		4
.L_91:
        /*0008*/ 	.byte	0x04, 0x17
        /*000a*/ 	.short	(.L_93 - .L_92)
.L_92:
        /*000c*/ 	.word	0x00000000
        /*0010*/ 	.short	0x0004
        /*0012*/ 	.short	0x001c
        /*0014*/ 	.byte	0x00, 0xf0, 0x11, 0x00


	//----- nvinfo : EIATTR_KPARAM_INFO
	.align		4
.L_93:
        /*0018*/ 	.byte	0x04, 0x17
        /*001a*/ 	.short	(.L_95 - .L_94)
.L_94:
        /*001c*/ 	.word	0x00000000
        /*0020*/ 	.short	0x0003
        /*0022*/ 	.short	0x0018
        /*0024*/ 	.byte	0x00, 0xf0, 0x11, 0x00


	//----- nvinfo : EIATTR_KPARAM_INFO
	.align		4
.L_95:
        /*0028*/ 	.byte	0x04, 0x17
        /*002a*/ 	.short	(.L_97 - .L_96)
.L_96:
        /*002c*/ 	.word	0x00000000
        /*0030*/ 	.short	0x0002
        /*0032*/ 	.short	0x0010
        /*0034*/ 	.byte	0x00, 0xf5, 0x21, 0x00


	//----- nvinfo : EIATTR_KPARAM_INFO
	.align		4
.L_97:
        /*0038*/ 	.byte	0x04, 0x17
        /*003a*/ 	.short	(.L_99 - .L_98)
.L_98:
        /*003c*/ 	.word	0x00000000
        /*0040*/ 	.short	0x0001
        /*0042*/ 	.short	0x0008
        /*0044*/ 	.byte	0x00, 0xf5, 0x21, 0x00


	//----- nvinfo : EIATTR_KPARAM_INFO
	.align		4
.L_99:
        /*0048*/ 	.byte	0x04, 0x17
        /*004a*/ 	.short	(.L_101 - .L_100)
.L_100:
        /*004c*/ 	.word	0x00000000
        /*0050*/ 	.short	0x0000
        /*0052*/ 	.short	0x0000
        /*0054*/ 	.byte	0x00, 0xf5, 0x21, 0x00


	//----- nvinfo : EIATTR_SPARSE_MMA_MASK
	.align		4
.L_101:
        /*0058*/ 	.byte	0x03, 0x50
        /*005a*/ 	.short	0x0000


	//----- nvinfo : EIATTR_MAXREG_COUNT
	.align		4
        /*005c*/ 	.byte	0x03, 0x1b
        /*005e*/ 	.short	0x00ff


	//----- nvinfo : EIATTR_MERCURY_ISA_VERSION
	.align		4
        /*0060*/ 	.byte	0x03, 0x5f
        /*0062*/ 	.short	0x0101


	//----- nvinfo : EIATTR_VRC_CTA_INIT_COUNT
	.align		4
        /*0064*/ 	.byte	0x02, 0x4a
	.zero		1
	.zero		1


	//----- nvinfo : EIATTR_EXIT_INSTR_OFFSETS
	.align		4
        /*0068*/ 	.byte	0x04, 0x1c
        /*006a*/ 	.short	(.L_103 - .L_102)


	//   ....[0]....
.L_102:
        /*006c*/ 	.word	0x000000c0


	//   ....[1]....
        /*0070*/ 	.word	0x000001b0


	//   ....[2]....
        /*0074*/ 	.word	0x00000260


	//   ....[3]....
        /*0078*/ 	.word	0x00000310


	//   ....[4]....
        /*007c*/ 	.word	0x000003c0


	//   ....[5]....
        /*0080*/ 	.word	0x00000470


	//   ....[6]....
        /*0084*/ 	.word	0x00000520


	//   ....[7]....
        /*0088*/ 	.word	0x000005d0


	//   ....[8]....
        /*008c*/ 	.word	0x00000680


	//   ....[9]....
        /*0090*/ 	.word	0x00000730


	//   ....[10]....
        /*0094*/ 	.word	0x000007e0


	//   ....[11]....
        /*0098*/ 	.word	0x00000890


	//   ....[12]....
        /*009c*/ 	.word	0x00000940


	//   ....[13]....
        /*00a0*/ 	.word	0x000009f0


	//   ....[14]....
        /*00a4*/ 	.word	0x00000aa0


	//   ....[15]....
        /*00a8*/ 	.word	0x00000b50


	//   ....[16]....
        /*00ac*/ 	.word	0x00000be0


	//----- nvinfo : EIATTR_CBANK_PARAM_SIZE
	.align		4
.L_103:
        /*00b0*/ 	.byte	0x03, 0x19
        /*00b2*/ 	.short	0x0020


	//----- nvinfo : EIATTR_PARAM_CBANK
	.align		4
        /*00b4*/ 	.byte	0x04, 0x0a
        /*00b6*/ 	.short	(.L_105 - .L_104)
	.align		4
.L_104:
        /*00b8*/ 	.word	index@(.nv.constant0.matrixAddMatrix)
        /*00bc*/ 	.short	0x0380
        /*00be*/ 	.short	0x0020


	//----- nvinfo : EIATTR_SW_WAR
	.align		4
.L_105:
        /*00c0*/ 	.byte	0x04, 0x36
        /*00c2*/ 	.short	(.L_107 - .L_106)
.L_106:
        /*00c4*/ 	.word	0x00000008
.L_107:


//--------------------- .nv.callgraph             --------------------------
	.section	.nv.callgraph,"",@"SHT_CUDA_CALLGRAPH"
	.align	4
	.sectionentsize	8
	.align		4
        /*0000*/ 	.word	0x00000000
	.align		4
        /*0004*/ 	.word	0xffffffff
	.align		4
        /*0008*/ 	.word	0x00000000
	.align		4
        /*000c*/ 	.word	0xfffffffe
	.align		4
        /*0010*/ 	.word	0x00000000
	.align		4
        /*0014*/ 	.word	0xfffffffd
	.align		4
        /*0018*/ 	.word	0x00000000
	.align		4
        /*001c*/ 	.word	0xfffffffc


//--------------------- .text.matrixMulMatrix     --------------------------
	.section	.text.matrixMulMatrix,"ax",@progbits
	.align	128
        .global         matrixMulMatrix
        .type           matrixMulMatrix,@function
        .size           matrixMulMatrix,(.L_x_61 - matrixMulMatrix)
        .other          matrixMulMatrix,@"STO_CUDA_ENTRY STV_DEFAULT"
matrixMulMatrix:
.text.matrixMulMatrix:
[----:B------:R-:W-:Y:S08]  /*0000*/  LDC R1, c[0x0][0x37c] ;  /* 0x0000df00ff017b82 */ /* 0x000ff00000000800 */
[----:B------:R-:W0:Y:S01]  /*0010*/  LDC R32, c[0x0][0x39c] ;  /* 0x0000e700ff207b82 */ /* 0x000e220000000800 */
[----:B------:R-:W1:Y:S01]  /*0020*/  S2R R39, SR_TID.Y ;  /* 0x0000000000277919 */ /* 0x000e620000002200 */
[----:B------:R-:W2:Y:S01]  /*0030*/  LDCU.64 UR8, c[0x0][0x358] ;  /* 0x00006b00ff0877ac */ /* 0x000ea20008000a00 */
[----:B------:R-:W-:Y:S01]  /*0040*/  HFMA2 R147, -RZ, RZ, 0, 0 ;  /* 0x00000000ff937431 */ /* 0x000fe200000001ff */
[----:B------:R-:W-:Y:S01]  /*0050*/  MOV R145, RZ ;  /* 0x000000ff00917202 */ /* 0x000fe20000000f00 */
[----:B------:R-:W1:Y:S01]  /*0060*/  S2R R0, SR_CTAID.Y ;  /* 0x0000000000007919 */ /* 0x000e620000002600 */
[----:B------:R-:W-:Y:S01]  /*0070*/  HFMA2 R143, -RZ, RZ, 0, 0 ;  /* 0x00000000ff8f7431 */ /* 0x000fe200000001ff */
[----:B------:R-:W-:Y:S01]  /*0080*/  MOV R141, RZ ;  /* 0x000000ff008d7202 */ /* 0x000fe20000000f00 */
[----:B------:R-:W-:Y:S01]  /*0090*/  HFMA2 R139, -RZ, RZ, 0, 0 ;  /* 0x00000000ff8b7431 */ /* 0x000fe200000001ff */
[----:B------:R-:W3:Y:S01]  /*00a0*/  S2R R56, SR_TID.X ;  /* 0x0000000000387919 */ /* 0x000ee20000002100 */
[----:B------:R-:W-:Y:S01]  /*00b0*/  HFMA2 R135, -RZ, RZ, 0, 0 ;  /* 0x00000000ff877431 */ /* 0x000fe200000001ff */
[----:B------:R-:W-:Y:S01]  /*00c0*/  MOV R137, RZ ;  /* 0x000000ff00897202 */ /* 0x000fe20000000f00 */
[----:B------:R-:W-:Y:S01]  /*00d0*/  HFMA2 R131, -RZ, RZ, 0, 0 ;  /* 0x00000000ff837431 */ /* 0x000fe200000001ff */
[----:B------:R-:W3:Y:S01]  /*00e0*/  S2R R30, SR_CTAID.X ;  /* 0x00000000001e7919 */ /* 0x000ee20000002500 */
[----:B------:R-:W-:Y:S01]  /*00f0*/  HFMA2 R127, -RZ, RZ, 0, 0 ;  /* 0x00000000ff7f7431 */ /* 0x000fe200000001ff */
[----:B------:R-:W-:Y:S01]  /*0100*/  MOV R133, RZ ;  /* 0x000000ff00857202 */ /* 0x000fe20000000f00 */
[----:B------:R-:W-:Y:S01]  /*0110*/  HFMA2 R123, -RZ, RZ, 0, 0 ;  /* 0x00000000ff7b7431 */ /* 0x000fe200000001ff */
[----:B------:R-:W-:Y:S01]  /*0120*/  MOV R129, RZ ;  /* 0x000000ff00817202 */ /* 0x000fe20000000f00 */
[----:B------:R-:W-:Y:S01]  /*0130*/  HFMA2 R119, -RZ, RZ, 0, 0 ;  /* 0x00000000ff777431 */ /* 0x000fe200000001ff */
[----:B------:R-:W-:-:S02]  /*0140*/  MOV R125, RZ ;  /* 0x000000ff007d7202 */ /* 0x000fc40000000f00 */
[----:B------:R-:W-:Y:S02]  /*0150*/  MOV R121, RZ ;  /* 0x000000ff00797202 */ /* 0x000fe40000000f00 */
[----:B------:R-:W-:Y:S02]  /*0160*/  MOV R117, RZ ;  /* 0x000000ff00757202 */ /* 0x000fe40000000f00 */
[----:B0-----:R-:W-:Y:S02]  /*0170*/  ISETP.GE.AND P0, PT, R32, -0x3e, PT ;  /* 0xffffffc22000780c */ /* 0x001fe40003f06270 */
[----:B-1----:R-:W-:Y:S02]  /*0180*/  LEA R57, R0, R39, 0x6 ;  /* 0x0000002700397211 */ /* 0x002fe400078e30ff */
[----:B---3--:R-:W-:-:S09]  /*0190*/  LEA R58, R30, R56, 0x6 ;  /* 0x000000381e3a7211 */ /* 0x008fd200078e30ff */
[----:B--2---:R-:W-:Y:S05]  /*01a0*/  @!P0 BRA `(.L_x_0) ;  /* 0x0000006c004c8947 */ /* 0x004fea0003800000 */
[----:B------:R-:W0:Y:S01]  /*01b0*/  LDCU UR7, c[0x0][0x3a4] ;  /* 0x00007480ff0777ac */ /* 0x000e220008000800 */
[----:B------:R-:W1:Y:S01]  /*01c0*/  S2UR UR6, SR_CgaCtaId ;  /* 0x00000000000679c3 */ /* 0x000e620000008800 */
[----:B------:R-:W-:Y:S01]  /*01d0*/  IADD3 R15, PT, PT, R39, 0x2c, RZ ;  /* 0x0000002c270f7810 */ /* 0x000fe20007ffe0ff */
[----:B------:R-:W-:Y:S01]  /*01e0*/  IMAD R5, R57, R32, RZ ;  /* 0x0000002039057224 */ /* 0x000fe200078e02ff */
[----:B------:R-:W-:Y:S01]  /*01f0*/  IADD3 R0, PT, PT, R32, -0x1, RZ ;  /* 0xffffffff20007810 */ /* 0x000fe20007ffe0ff */
[----:B------:R-:W-:Y:S01]  /*0200*/  UMOV UR4, 0x400 ;  /* 0x0000040000047882 */ /* 0x000fe20000000000 */
[C---:B------:R-:W-:Y:S01]  /*0210*/  IADD3 R9, PT, PT, R39.reuse, 0x38, RZ ;  /* 0x0000003827097810 */ /* 0x040fe20007ffe0ff */
[----:B------:R-:W-:Y:S01]  /*0220*/  UIADD3 UR5, UPT, UPT, UR4, 0x4000, URZ ;  /* 0x0000400004057890 */ /* 0x000fe2000fffe0ff */
[C---:B------:R-:W-:Y:S01]  /*0230*/  IADD3 R11, PT, PT, R39.reuse, 0x34, RZ ;  /* 0x00000034270b7810 */ /* 0x040fe20007ffe0ff */
[----:B------:R-:W2:Y:S01]  /*0240*/  LDCU UR12, c[0x0][0x3a8] ;  /* 0x00007500ff0c77ac */ /* 0x000ea20008000800 */
[----:B------:R-:W-:-:S02]  /*0250*/  IADD3 R29, PT, PT, R39, 0x10, RZ ;  /* 0x00000010271d7810 */ /* 0x000fc40007ffe0ff */
[----:B------:R-:W-:Y:S01]  /*0260*/  SHF.R.S32.HI R3, RZ, 0x1f, R0 ;  /* 0x0000001fff037819 */ /* 0x000fe20000011400 */
[----:B------:R-:W3:Y:S01]  /*0270*/  LDCU.64 UR10, c[0x0][0x398] ;  /* 0x00007300ff0a77ac */ /* 0x000ee20008000a00 */
[C---:B------:R-:W-:Y:S02]  /*0280*/  IADD3 R27, PT, PT, R39.reuse, 0x14, RZ ;  /* 0x00000014271b7810 */ /* 0x040fe40007ffe0ff */
[----:B------:R-:W-:Y:S01]  /*0290*/  IADD3 R7, PT, PT, R39, 0x3c, RZ ;  /* 0x0000003c27077810 */ /* 0x000fe20007ffe0ff */
[--C-:B0-----:R-:W-:Y:S01]  /*02a0*/  IMAD R15, R15, UR7, R56.reuse ;  /* 0x000000070f0f7c24 */ /* 0x101fe2000f8e0238 */
[----:B------:R-:W-:Y:S01]  /*02b0*/  IADD3 R19, PT, PT, R39, 0x28, RZ ;  /* 0x0000002827137810 */ /* 0x000fe20007ffe0ff */
[--C-:B------:R-:W-:Y:S01]  /*02c0*/  IMAD R9, R9, UR7, R56.reuse ;  /* 0x0000000709097c24 */ /* 0x100fe2000f8e0238 */
[----:B------:R-:W-:Y:S01]  /*02d0*/  IADD3 R21, PT, PT, R39, 0x24, RZ ;  /* 0x0000002427157810 */ /* 0x000fe20007ffe0ff */
[--C-:B------:R-:W-:Y:S01]  /*02e0*/  IMAD R11, R11, UR7, R56.reuse ;  /* 0x000000070b0b7c24 */ /* 0x100fe2000f8e0238 */
[----:B------:R-:W-:Y:S01]  /*02f0*/  IADD3 R23, PT, PT, R39, 0x1c, RZ ;  /* 0x0000001c27177810 */ /* 0x000fe20007ffe0ff */
[--C-:B------:R-:W-:Y:S01]  /*0300*/  IMAD R29, R29, UR7, R56.reuse ;  /* 0x000000071d1d7c24 */ /* 0x100fe2000f8e0238 */
[----:B------:R-:W-:Y:S01]  /*0310*/  LEA.HI R17, R3, R0, RZ, 0x6 ;  /* 0x0000000003117211 */ /* 0x000fe200078f30ff */
[--C-:B------:R-:W-:Y:S01]  /*0320*/  IMAD R27, R27, UR7, R56.reuse ;  /* 0x000000071b1b7c24 */ /* 0x100fe2000f8e0238 */
[----:B------:R-:W-:Y:S01]  /*0330*/  IADD3 R13, PT, PT, R39, 0x30, RZ ;  /* 0x00000030270d7810 */ /* 0x000fe20007ffe0ff */
[--C-:B------:R-:W-:Y:S01]  /*0340*/  IMAD R7, R7, UR7, R56.reuse ;  /* 0x0000000707077c24 */ /* 0x100fe2000f8e0238 */
[----:B------:R-:W-:Y:S01]  /*0350*/  IADD3 R25, PT, PT, R39, 0x18, RZ ;  /* 0x0000001827197810 */ /* 0x000fe20007ffe0ff */
[--C-:B------:R-:W-:Y:S01]  /*0360*/  IMAD R19, R19, UR7, R56.reuse ;  /* 0x0000000713137c24 */ /* 0x100fe2000f8e0238 */
[C---:B------:R-:W-:Y:S01]  /*0370*/  IADD3 R31, PT, PT, R39.reuse, 0xc, RZ ;  /* 0x0000000c271f7810 */ /* 0x040fe20007ffe0ff */
[----:B-1----:R-:W-:Y:S01]  /*0380*/  ULEA UR5, UR6, UR5, 0x18 ;  /* 0x0000000506057291 */ /* 0x002fe2000f8ec0ff */
[----:B------:R-:W-:Y:S01]  /*0390*/  IADD3 R33, PT, PT, R39, 0x8, RZ ;  /* 0x0000000827217810 */ /* 0x000fe20007ffe0ff */
[--C-:B------:R-:W-:Y:S01]  /*03a0*/  IMAD R21, R21, UR7, R56.reuse ;  /* 0x0000000715157c24 */ /* 0x100fe2000f8e0238 */
[----:B------:R-:W-:Y:S01]  /*03b0*/  IADD3 R3, PT, PT, R39, 0x20, RZ ;  /* 0x0000002027037810 */ /* 0x000fe20007ffe0ff */
[--C-:B------:R-:W-:Y:S01]  /*03c0*/  IMAD R23, R23, UR7, R56.reuse ;  /* 0x0000000717177c24 */ /* 0x100fe2000f8e0238 */
[----:B------:R-:W-:Y:S01]  /*03d0*/  LEA R8, R30, R15, 0x6 ;  /* 0x0000000f1e087211 */ /* 0x000fe200078e30ff */
[--C-:B------:R-:W-:Y:S01]  /*03e0*/  IMAD R13, R13, UR7, R56.reuse ;  /* 0x000000070d0d7c24 */ /* 0x100fe2000f8e0238 */
[----:B------:R-:W-:Y:S01]  /*03f0*/  IADD3 R35, PT, PT, R39, 0x4, RZ ;  /* 0x0000000427237810 */ /* 0x000fe20007ffe0ff */
[--C-:B------:R-:W-:Y:S01]  /*0400*/  IMAD R25, R25, UR7, R56.reuse ;  /* 0x0000000719197c24 */ /* 0x100fe2000f8e0238 */
[----:B------:R-:W-:Y:S01]  /*0410*/  LEA R15, R32, R5, 0x5 ;  /* 0x00000005200f7211 */ /* 0x000fe200078e28ff */
[--C-:B------:R-:W-:Y:S01]  /*0420*/  IMAD R31, R31, UR7, R56.reuse ;  /* 0x000000071f1f7c24 */ /* 0x100fe2000f8e0238 */
[C---:B------:R-:W-:Y:S01]  /*0430*/  LEA R2, R30.reuse, R9, 0x6 ;  /* 0x000000091e027211 */ /* 0x040fe200078e30ff */
[--C-:B------:R-:W-:Y:S01]  /*0440*/  IMAD R33, R33, UR7, R56.reuse ;  /* 0x0000000721217c24 */ /* 0x100fe2000f8e0238 */
[C---:B------:R-:W-:Y:S01]  /*0450*/  LEA R4, R30.reuse, R11, 0x6 ;  /* 0x0000000b1e047211 */ /* 0x040fe200078e30ff */
[--C-:B------:R-:W-:Y:S01]  /*0460*/  IMAD R26, R3, UR7, R56.reuse ;  /* 0x00000007031a7c24 */ /* 0x100fe2000f8e0238 */
[----:B------:R-:W-:Y:S01]  /*0470*/  LEA R20, R30, R29, 0x6 ;  /* 0x0000001d1e147211 */ /* 0x000fe200078e30ff */
[--C-:B------:R-:W-:Y:S01]  /*0480*/  IMAD R28, R39, UR7, R56.reuse ;  /* 0x00000007271c7c24 */ /* 0x100fe2000f8e0238 */
[CC--:B------:R-:W-:Y:S01]  /*0490*/  LEA R9, R32.reuse, R5.reuse, 0x3 ;  /* 0x0000000520097211 */ /* 0x0c0fe200078e18ff */
[----:B------:R-:W-:Y:S01]  /*04a0*/  IMAD R35, R35, UR7, R56 ;  /* 0x0000000723237c24 */ /* 0x000fe2000f8e0238 */
[C---:B------:R-:W-:Y:S01]  /*04b0*/  LEA R11, R32.reuse, R5, 0x4 ;  /* 0x00000005200b7211 */ /* 0x040fe200078e20ff */
[----:B------:R-:W-:Y:S01]  /*04c0*/  ULEA UR4, UR6, UR4, 0x18 ;  /* 0x0000000406047291 */ /* 0x000fe2000f8ec0ff */
[----:B------:R-:W-:-:S02]  /*04d0*/  LEA R29, R32, R15, 0x4 ;  /* 0x0000000f201d7211 */ /* 0x000fc400078e20ff */
[C---:B------:R-:W-:Y:S02]  /*04e0*/  LEA R18, R30.reuse, R27, 0x6 ;  /* 0x0000001b1e127211 */ /* 0x040fe400078e30ff */
[C---:B------:R-:W-:Y:S02]  /*04f0*/  LEA R0, R30.reuse, R7, 0x6 ;  /* 0x000000071e007211 */ /* 0x040fe400078e30ff */
[----:B------:R-:W-:Y:S02]  /*0500*/  LEA R10, R30, R19, 0x6 ;  /* 0x000000131e0a7211 */ /* 0x000fe400078e30ff */
[----:B------:R-:W-:Y:S02]  /*0510*/  LEA R27, R32, R15, 0x3 ;  /* 0x0000000f201b7211 */ /* 0x000fe400078e18ff */
[C---:B------:R-:W-:Y:S02]  /*0520*/  LEA R12, R30.reuse, R21, 0x6 ;  /* 0x000000151e0c7211 */ /* 0x040fe400078e30ff */
[----:B------:R-:W-:-:S02]  /*0530*/  LEA R14, R30, R23, 0x6 ;  /* 0x000000171e0e7211 */ /* 0x000fc400078e30ff */
[----:B------:R-:W-:Y:S02]  /*0540*/  LEA R7, R56, UR5, 0x2 ;  /* 0x0000000538077c11 */ /* 0x000fe4000f8e10ff */
[C---:B------:R-:W-:Y:S02]  /*0550*/  LEA R19, R32.reuse, R9, 0x2 ;  /* 0x0000000920137211 */ /* 0x040fe400078e10ff */
[CC--:B------:R-:W-:Y:S02]  /*0560*/  LEA R21, R32.reuse, R11.reuse, 0x2 ;  /* 0x0000000b20157211 */ /* 0x0c0fe400078e10ff */
[C---:B------:R-:W-:Y:S02]  /*0570*/  LEA R23, R32.reuse, R11, 0x3 ;  /* 0x0000000b20177211 */ /* 0x040fe400078e18ff */
[----:B------:R-:W-:Y:S02]  /*0580*/  LEA R37, R32, R29, 0x3 ;  /* 0x0000001d20257211 */ /* 0x000fe400078e18ff */
[----:B------:R-:W-:-:S02]  /*0590*/  LEA R6, R30, R13, 0x6 ;  /* 0x0000000d1e067211 */ /* 0x000fc400078e30ff */
[C---:B------:R-:W-:Y:S02]  /*05a0*/  LEA R16, R30.reuse, R25, 0x6 ;  /* 0x000000191e107211 */ /* 0x040fe400078e30ff */
[C---:B------:R-:W-:Y:S02]  /*05b0*/  LEA R22, R30.reuse, R31, 0x6 ;  /* 0x0000001f1e167211 */ /* 0x040fe400078e30ff */
[C---:B------:R-:W-:Y:S02]  /*05c0*/  LEA R24, R30.reuse, R33, 0x6 ;  /* 0x000000211e187211 */ /* 0x040fe400078e30ff */
[C---:B------:R-:W-:Y:S02]  /*05d0*/  LEA R26, R30.reuse, R26, 0x6 ;  /* 0x0000001a1e1a7211 */ /* 0x040fe400078e30ff */
[C---:B------:R-:W-:Y:S02]  /*05e0*/  LEA R28, R30.reuse, R28, 0x6 ;  /* 0x0000001c1e1c7211 */ /* 0x040fe400078e30ff */
[----:B------:R-:W-:-:S02]  /*05f0*/  LEA R30, R30, R35, 0x6 ;  /* 0x000000231e1e7211 */ /* 0x000fc400078e30ff */
[----:B------:R-:W-:Y:S02]  /*0600*/  SHF.R.S32.HI R38, RZ, 0x6, R17 ;  /* 0x00000006ff267819 */ /* 0x000fe40000011411 */
[----:B------:R-:W-:Y:S02]  /*0610*/  LEA R33, R32, R27, 0x2 ;  /* 0x0000001b20217211 */ /* 0x000fe400078e10ff */
[----:B------:R-:W-:Y:S02]  /*0620*/  LEA R7, R39, R7, 0x8 ;  /* 0x0000000727077211 */ /* 0x000fe400078e40ff */
[----:B------:R-:W-:Y:S02]  /*0630*/  IADD3 R17, PT, PT, R56, R19, RZ ;  /* 0x0000001338117210 */ /* 0x000fe40007ffe0ff */
[C---:B------:R-:W-:Y:S02]  /*0640*/  LEA R35, R32.reuse, R29, 0x2 ;  /* 0x0000001d20237211 */ /* 0x040fe400078e10ff */
[----:B------:R-:W-:-:S02]  /*0650*/  LEA R13, R32, R5, 0x2 ;  /* 0x00000005200d7211 */ /* 0x000fc400078e10ff */
[----:B------:R-:W-:Y:S02]  /*0660*/  LEA R39, R39, UR4, 0x8 ;  /* 0x0000000427277c11 */ /* 0x000fe4000f8e40ff */
[----:B------:R-:W-:Y:S02]  /*0670*/  LEA R25, R32, R15, 0x2 ;  /* 0x0000000f20197211 */ /* 0x000fe400078e10ff */
[----:B------:R-:W-:Y:S02]  /*0680*/  IADD3 R19, PT, PT, R56, R21, RZ ;  /* 0x0000001538137210 */ /* 0x000fe40007ffe0ff */
[C---:B------:R-:W-:Y:S02]  /*0690*/  LEA R31, R32.reuse, R23, 0x2 ;  /* 0x00000017201f7211 */ /* 0x040fe400078e10ff */
[----:B------:R-:W-:Y:S02]  /*06a0*/  LEA R41, R32, R37, 0x2 ;  /* 0x0000002520297211 */ /* 0x000fe400078e10ff */
[----:B------:R-:W-:-:S02]  /*06b0*/  IADD3 R21, PT, PT, R56, R23, RZ ;  /* 0x0000001738157210 */ /* 0x000fc40007ffe0ff */
[C---:B------:R-:W-:Y:S02]  /*06c0*/  IADD3 R23, PT, PT, R56.reuse, R27, RZ ;  /* 0x0000001b38177210 */ /* 0x040fe40007ffe0ff */
[C---:B------:R-:W-:Y:S02]  /*06d0*/  IADD3 R32, PT, PT, R56.reuse, R33, RZ ;  /* 0x0000002138207210 */ /* 0x040fe40007ffe0ff */
[C---:B------:R-:W-:Y:S02]  /*06e0*/  IADD3 R27, PT, PT, R56.reuse, R29, RZ ;  /* 0x0000001d381b7210 */ /* 0x040fe40007ffe0ff */
[C---:B------:R-:W-:Y:S02]  /*06f0*/  IADD3 R33, PT, PT, R56.reuse, R35, RZ ;  /* 0x0000002338217210 */ /* 0x040fe40007ffe0ff */
[----:B------:R-:W-:Y:S02]  /*0700*/  MOV R147, RZ ;  /* 0x000000ff00937202 */ /* 0x000fe40000000f00 */
[----:B------:R-:W-:-:S02]  /*0710*/  IADD3 R5, PT, PT, R56, R5, RZ ;  /* 0x0000000538057210 */ /* 0x000fc40007ffe0ff */
[C---:B------:R-:W-:Y:S02]  /*0720*/  IADD3 R9, PT, PT, R56.reuse, R9, RZ ;  /* 0x0000000938097210 */ /* 0x040fe40007ffe0ff */
[C---:B------:R-:W-:Y:S02]  /*0730*/  IADD3 R11, PT, PT, R56.reuse, R11, RZ ;  /* 0x0000000b380b7210 */ /* 0x040fe40007ffe0ff */
[C---:B------:R-:W-:Y:S02]  /*0740*/  IADD3 R13, PT, PT, R56.reuse, R13, RZ ;  /* 0x0000000d380d7210 */ /* 0x040fe40007ffe0ff */
[C---:B------:R-:W-:Y:S02]  /*0750*/  IADD3 R15, PT, PT, R56.reuse, R15, RZ ;  /* 0x0000000f380f7210 */ /* 0x040fe40007ffe0ff */
[C---:B------:R-:W-:Y:S02]  /*0760*/  IADD3 R25, PT, PT, R56.reuse, R25, RZ ;  /* 0x0000001938197210 */ /* 0x040fe40007ffe0ff */
[----:B------:R-:W-:-:S02]  /*0770*/  LEA R29, R56, R39, 0x2 ;  /* 0x00000027381d7211 */ /* 0x000fc400078e10ff */
[----:B------:R-:W-:Y:S02]  /*0780*/  IADD3 R38, PT, PT, -R38, RZ, RZ ;  /* 0x000000ff26267210 */ /* 0x000fe40007ffe1ff */
[C---:B------:R-:W-:Y:S02]  /*0790*/  IADD3 R31, PT, PT, R56.reuse, R31, RZ ;  /* 0x0000001f381f7210 */ /* 0x040fe40007ffe0ff */
[C---:B------:R-:W-:Y:S02]  /*07a0*/  IADD3 R34, PT, PT, R56.reuse, R37, RZ ;  /* 0x0000002538227210 */ /* 0x040fe40007ffe0ff */
[----:B--23--:R-:W-:-:S07]  /*07b0*/  IADD3 R35, PT, PT, R56, R41, RZ ;  /* 0x0000002938237210 */ /* 0x00cfce0007ffe0ff */
.L_x_3:
[----:B------:R-:W-:Y:S02]  /*07c0*/  ISETP.GE.AND P0, PT, R56, UR11, PT ;  /* 0x0000000b38007c0c */ /* 0x000fe4000bf06270 */
[C---:B------:R-:W-:Y:S02]  /*07d0*/  IADD3 R150, PT, PT, R57.reuse, 0x8, RZ ;  /* 0x0000000839967810 */ /* 0x040fe40007ffe0ff */
[C---:B------:R-:W-:Y:S02]  /*07e0*/  IADD3 R152, PT, PT, R57.reuse, 0x4, RZ ;  /* 0x0000000439987810 */ /* 0x040fe40007ffe0ff */
[----:B------:R-:W-:Y:S02]  /*07f0*/  ISETP.LT.AND P6, PT, R150, UR10, !P0 ;  /* 0x0000000a96007c0c */ /* 0x000fe4000c7c1270 */
[----:B------:R-:W-:Y:S02]  /*0800*/  ISETP.LT.AND P5, PT, R152, UR10, !P0 ;  /* 0x0000000a98007c0c */ /* 0x000fe4000c7a1270 */
[----:B------:R-:W-:-:S02]  /*0810*/  IADD3 R148, PT, PT, R57, 0xc, RZ ;  /* 0x0000000c39947810 */ /* 0x000fc40007ffe0ff */
[C---:B------:R-:W-:Y:S02]  /*0820*/  IADD3 R146, PT, PT, R57.reuse, 0x10, RZ ;  /* 0x0000001039927810 */ /* 0x040fe40007ffe0ff */
[----:B------:R-:W-:Y:S02]  /*0830*/  ISETP.LT.AND P1, PT, R148, UR10, !P0 ;  /* 0x0000000a94007c0c */ /* 0x000fe4000c721270 */
[----:B------:R-:W-:Y:S02]  /*0840*/  ISETP.LT.AND P2, PT, R146, UR10, !P0 ;  /* 0x0000000a92007c0c */ /* 0x000fe4000c741270 */
[----:B------:R-:W-:Y:S01]  /*0850*/  IADD3 R144, PT, PT, R57, 0x14, RZ ;  /* 0x0000001439907810 */ /* 0x000fe20007ffe0ff */
[----:B0-----:R-:W0:Y:S03]  /*0860*/  @P6 LDC.64 R40, c[0x0][0x380] ;  /* 0x0000e000ff286b82 */ /* 0x001e260000000a00 */
[----:B------:R-:W-:-:S05]  /*0870*/  ISETP.LT.AND P3, PT, R144, UR10, !P0 ;  /* 0x0000000a90007c0c */ /* 0x000fca000c761270 */
[----:B------:R-:W1:Y:S08]  /*0880*/  @P5 LDC.64 R36, c[0x0][0x380] ;  /* 0x0000e000ff245b82 */ /* 0x000e700000000a00 */
[----:B------:R-:W2:Y:S08]  /*0890*/  @P1 LDC.64 R42, c[0x0][0x380] ;  /* 0x0000e000ff2a1b82 */ /* 0x000eb00000000a00 */
[----:B------:R-:W3:Y:S01]  /*08a0*/  @P2 LDC.64 R44, c[0x0][0x380] ;  /* 0x0000e000ff2c2b82 */ /* 0x000ee20000000a00 */
[----:B0-----:R-:W-:-:S05]  /*08b0*/  @P6 IMAD.WIDE R40, R9, 0x4, R40 ;  /* 0x0000000409286825 */ /* 0x001fca00078e0228 */
[----:B------:R-:W4:Y:S02]  /*08c0*/  @P6 LDG.E R50, desc[UR8][R40.64] ;  /* 0x0000000828326981 */ /* 0x000f24000c1e1900 */
[----:B------:R-:W0:Y:S01]  /*08d0*/  @P3 LDC.64 R46, c[0x0][0x380] ;  /* 0x0000e000ff2e3b82 */ /* 0x000e220000000a00 */
[----:B-1----:R-:W-:-:S05]  /*08e0*/  @P5 IMAD.WIDE R36, R13, 0x4, R36 ;  /* 0x000000040d245825 */ /* 0x002fca00078e0224 */
[----:B------:R1:W5:Y:S01]  /*08f0*/  @P5 LDG.E R48, desc[UR8][R36.64] ;  /* 0x0000000824305981 */ /* 0x000362000c1e1900 */
[----:B--2---:R-:W-:-:S05]  /*0900*/  @P1 IMAD.WIDE R42, R17, 0x4, R42 ;  /* 0x00000004112a1825 */ /* 0x004fca00078e022a */
[----:B------:R2:W2:Y:S01]  /*0910*/  @P1 LDG.E R54, desc[UR8][R42.64] ;  /* 0x000000082a361981 */ /* 0x0004a2000c1e1900 */
[----:B---3--:R-:W-:-:S05]  /*0920*/  @P2 IMAD.WIDE R44, R11, 0x4, R44 ;  /* 0x000000040b2c2825 */ /* 0x008fca00078e022c */
[----:B------:R-:W3:Y:S01]  /*0930*/  @P2 LDG.E R60, desc[UR8][R44.64] ;  /* 0x000000082c3c2981 */ /* 0x000ee2000c1e1900 */
[----:B0-----:R-:W-:-:S05]  /*0940*/  @P3 IMAD.WIDE R46, R19, 0x4, R46 ;  /* 0x00000004132e3825 */ /* 0x001fca00078e022e */
[----:B------:R-:W3:Y:S01]  /*0950*/  @P3 LDG.E R62, desc[UR8][R46.64] ;  /* 0x000000082e3e3981 */ /* 0x000ee2000c1e1900 */
[----:B------:R-:W-:-:S04]  /*0960*/  ISETP.GE.AND P4, PT, R56, UR11, PT ;  /* 0x0000000b38007c0c */ /* 0x000fc8000bf86270 */
[----:B------:R-:W-:-:S13]  /*0970*/  ISETP.GE.OR P4, PT, R57, UR10, P4 ;  /* 0x0000000a39007c0c */ /* 0x000fda000a786670 */
[----:B-1----:R-:W0:Y:S01]  /*0980*/  @!P4 LDC.64 R36, c[0x0][0x380] ;  /* 0x0000e000ff24cb82 */ /* 0x002e220000000a00 */
[----:B------:R-:W-:Y:S01]  /*0990*/  HFMA2 R52, -RZ, RZ, 0, 0 ;  /* 0x00000000ff347431 */ /* 0x000fe200000001ff */
[----:B------:R-:W-:Y:S01]  /*09a0*/  IADD3 R142, PT, PT, R57, 0x18, RZ ;  /* 0x00000018398e7810 */ /* 0x000fe20007ffe0ff */
[----:B0-----:R-:W-:-:S05]  /*09b0*/  @!P4 IMAD.WIDE R36, R5, 0x4, R36 ;  /* 0x000000040524c825 */ /* 0x001fca00078e0224 */
[----:B------:R0:W3:Y:S01]  /*09c0*/  @!P4 LDG.E R52, desc[UR8][R36.64] ;  /* 0x000000082434c981 */ /* 0x0000e2000c1e1900 */
[----:B------:R-:W-:-:S13]  /*09d0*/  ISETP.LT.AND P4, PT, R142, UR10, !P0 ;  /* 0x0000000a8e007c0c */ /* 0x000fda000c781270 */
[----:B------:R-:W1:Y:S01]  /*09e0*/  @P4 LDC.64 R40, c[0x0][0x380] ;  /* 0x0000e000ff284b82 */ /* 0x000e620000000a00 */
[C---:B------:R-:W-:Y:S01]  /*09f0*/  IADD3 R138, PT, PT, R57.reuse, 0x20, RZ ;  /* 0x00000020398a7810 */ /* 0x040fe20007ffe0ff */
[----:B------:R-:W-:Y:S01]  /*0a00*/  @!P6 STS [R29+0x800], RZ ;  /* 0x000800ff1d00e388 */ /* 0x000fe20000000800 */
[----:B------:R-:W-:-:S03]  /*0a10*/  IADD3 R140, PT, PT, R57, 0x1c, RZ ;  /* 0x0000001c398c7810 */ /* 0x000fc60007ffe0ff */
[----:B------:R-:W-:Y:S01]  /*0a20*/  @!P5 STS [R29+0x400], RZ ;  /* 0x000400ff1d00d388 */ /* 0x000fe20000000800 */
[----:B------:R-:W-:-:S03]  /*0a30*/  IADD3 R136, PT, PT, R57, 0x24, RZ ;  /* 0x0000002439887810 */ /* 0x000fc60007ffe0ff */
[----:B------:R-:W-:Y:S01]  /*0a40*/  @!P1 STS [R29+0xc00], RZ ;  /* 0x000c00ff1d009388 */ /* 0x000fe20000000800 */
[----:B------:R-:W-:-:S03]  /*0a50*/  IADD3 R134, PT, PT, R57, 0x28, RZ ;  /* 0x0000002839867810 */ /* 0x000fc60007ffe0ff */
[----:B------:R-:W-:Y:S01]  /*0a60*/  @!P2 STS [R29+0x1000], RZ ;  /* 0x001000ff1d00a388 */ /* 0x000fe20000000800 */
[----:B-1----:R-:W-:-:S05]  /*0a70*/  @P4 IMAD.WIDE R40, R21, 0x4, R40 ;  /* 0x0000000415284825 */ /* 0x002fca00078e0228 */
[----:B------:R1:W3:Y:S01]  /*0a80*/  @P4 LDG.E R64, desc[UR8][R40.64] ;  /* 0x0000000828404981 */ /* 0x0002e2000c1e1900 */
[----:B------:R-:W-:-:S03]  /*0a90*/  IADD3 R132, PT, PT, R57, 0x2c, RZ ;  /* 0x0000002c39847810 */ /* 0x000fc60007ffe0ff */
[----:B------:R-:W-:Y:S04]  /*0aa0*/  @!P3 STS [R29+0x1400], RZ ;  /* 0x001400ff1d00b388 */ /* 0x000fe80000000800 */
[----:B----4-:R-:W-:Y:S01]  /*0ab0*/  @P6 STS [R29+0x800], R50 ;  /* 0x000800321d006388 */ /* 0x010fe20000000800 */
[----:B------:R-:W-:-:S03]  /*0ac0*/  ISETP.LT.AND P6, PT, R138, UR10, !P0 ;  /* 0x0000000a8a007c0c */ /* 0x000fc6000c7c1270 */
[----:B-----5:R-:W-:Y:S01]  /*0ad0*/  @P5 STS [R29+0x400], R48 ;  /* 0x000400301d005388 */ /* 0x020fe20000000800 */
[----:B------:R-:W-:-:S09]  /*0ae0*/  ISETP.LT.AND P5, PT, R140, UR10, !P0 ;  /* 0x0000000a8c007c0c */ /* 0x000fd2000c7a1270 */
[----:B--2---:R-:W1:Y:S01]  /*0af0*/  @P6 LDC.64 R42, c[0x0][0x380] ;  /* 0x0000e000ff2a6b82 */ /* 0x004e620000000a00 */
[----:B------:R2:W-:Y:S01]  /*0b00*/  @P1 STS [R29+0xc00], R54 ;  /* 0x000c00361d001388 */ /* 0x0005e20000000800 */
[----:B------:R-:W-:-:S06]  /*0b10*/  ISETP.LT.AND P1, PT, R136, UR10, !P0 ;  /* 0x0000000a88007c0c */ /* 0x000fcc000c721270 */
[----:B0-----:R-:W0:Y:S01]  /*0b20*/  @P5 LDC.64 R36, c[0x0][0x380] ;  /* 0x0000e000ff245b82 */ /* 0x001e220000000a00 */
[----:B---3--:R3:W-:Y:S01]  /*0b30*/  @P2 STS [R29+0x1000], R60 ;  /* 0x0010003c1d002388 */ /* 0x0087e20000000800 */
[----:B------:R-:W-:-:S06]  /*0b40*/  ISETP.LT.AND P2, PT, R134, UR10, !P0 ;  /* 0x0000000a86007c0c */ /* 0x000fcc000c741270 */
[----:B------:R-:W4:Y:S01]  /*0b50*/  @P1 LDC.64 R44, c[0x0][0x380] ;  /* 0x0000e000ff2c1b82 */ /* 0x000f220000000a00 */
[----:B------:R5:W-:Y:S01]  /*0b60*/  @P3 STS [R29+0x1400], R62 ;  /* 0x0014003e1d003388 */ /* 0x000be20000000800 */
[----:B------:R-:W-:-:S06]  /*0b70*/  ISETP.LT.AND P3, PT, R132, UR10, !P0 ;  /* 0x0000000a84007c0c */ /* 0x000fcc000c761270 */
[----:B------:R-:W5:Y:S01]  /*0b80*/  @P2 LDC.64 R46, c[0x0][0x380] ;  /* 0x0000e000ff2e2b82 */ /* 0x000f620000000a00 */
[----:B-1----:R-:W-:-:S05]  /*0b90*/  @P6 IMAD.WIDE R40, R15, 0x4, R42 ;  /* 0x000000040f286825 */ /* 0x002fca00078e022a */
[----:B--2---:R-:W2:Y:S02]  /*0ba0*/  @P6 LDG.E R54, desc[UR8][R40.64] ;  /* 0x0000000828366981 */ /* 0x004ea4000c1e1900 */
[----:B------:R-:W1:Y:S01]  /*0bb0*/  @P3 LDC.64 R48, c[0x0][0x380] ;  /* 0x0000e000ff303b82 */ /* 0x000e620000000a00 */
[----:B0-----:R-:W-:-:S05]  /*0bc0*/  @P5 IMAD.WIDE R36, R31, 0x4, R36 ;  /* 0x000000041f245825 */ /* 0x001fca00078e0224 */
[----:B------:R0:W2:Y:S01]  /*0bd0*/  @P5 LDG.E R50, desc[UR8][R36.64] ;  /* 0x0000000824325981 */ /* 0x0000a2000c1e1900 */
[----:B----4-:R-:W-:-:S06]  /*0be0*/  @P1 IMAD.WIDE R42, R25, 0x4, R44 ;  /* 0x00000004192a1825 */ /* 0x010fcc00078e022c */
[----:B------:R4:W2:Y:S01]  /*0bf0*/  @P1 LDG.E R42, desc[UR8][R42.64] ;  /* 0x000000082a2a1981 */ /* 0x0008a2000c1e1900 */
[----:B-----5:R-:W-:Y:S01]  /*0c00*/  @P2 IMAD.WIDE R44, R23, 0x4, R46 ;  /* 0x00000004172c2825 */ /* 0x020fe200078e022e */
[----:B------:R-:W-:Y:S02]  /*0c10*/  IADD3 R130, PT, PT, R57, 0x30, RZ ;  /* 0x0000003039827810 */ /* 0x000fe40007ffe0ff */
[----:B------:R-:W-:Y:S01]  /*0c20*/  @!P4 STS [R29+0x1800], RZ ;  /* 0x001800ff1d00c388 */ /* 0x000fe20000000800 */
[----:B0-----:R-:W0:Y:S03]  /*0c30*/  LDC.64 R36, c[0x0][0x3a0] ;  /* 0x0000e800ff247b82 */ /* 0x001e260000000a00 */
[----:B---3--:R-:W3:Y:S01]  /*0c40*/  @P2 LDG.E R60, desc[UR8][R44.64] ;  /* 0x000000082c3c2981 */ /* 0x008ee2000c1e1900 */
[----:B-1----:R-:W-:-:S05]  /*0c50*/  @P3 IMAD.WIDE R46, R32, 0x4, R48 ;  /* 0x00000004202e3825 */ /* 0x002fca00078e0230 */
[----:B------:R-:W5:Y:S01]  /*0c60*/  @P3 LDG.E R62, desc[UR8][R46.64] ;  /* 0x000000082e3e3981 */ /* 0x000f62000c1e1900 */
[----:B------:R-:W-:-:S03]  /*0c70*/  IADD3 R126, PT, PT, R57, 0x38, RZ ;  /* 0x00000038397e7810 */ /* 0x000fc60007ffe0ff */
[----:B------:R-:W-:Y:S01]  /*0c80*/  @!P6 STS [R29+0x2000], RZ ;  /* 0x002000ff1d00e388 */ /* 0x000fe20000000800 */
[C---:B------:R-:W-:Y:S02]  /*0c90*/  IADD3 R128, PT, PT, R57.reuse, 0x34, RZ ;  /* 0x0000003439807810 */ /* 0x040fe40007ffe0ff */
[----:B------:R-:W-:Y:S01]  /*0ca0*/  IADD3 R124, PT, PT, R57, 0x3c, RZ ;  /* 0x0000003c397c7810 */ /* 0x000fe20007ffe0ff */
[----:B------:R-:W-:Y:S04]  /*0cb0*/  @!P5 STS [R29+0x1c00], RZ ;  /* 0x001c00ff1d00d388 */ /* 0x000fe80000000800 */
[----:B------:R1:W-:Y:S01]  /*0cc0*/  @P4 STS [R29+0x1800], R64 ;  /* 0x001800401d004388 */ /* 0x0003e20000000800 */
[----:B------:R-:W-:-:S13]  /*0cd0*/  ISETP.LT.AND P4, PT, R130, UR10, !P0 ;  /* 0x0000000a82007c0c */ /* 0x000fda000c781270 */
[----:B------:R-:W0:Y:S01]  /*0ce0*/  @P4 LDC.64 R40, c[0x0][0x380] ;  /* 0x0000e000ff284b82 */ /* 0x000e220000000a00 */
[----:B------:R-:W-:Y:S01]  /*0cf0*/  @!P1 STS [R29+0x2400], RZ ;  /* 0x002400ff1d009388 */ /* 0x000fe20000000800 */
[----:B----4-:R-:W-:-:S03]  /*0d00*/  IADD3 R43, PT, PT, R3, -0x1c, RZ ;  /* 0xffffffe4032b7810 */ /* 0x010fc60007ffe0ff */
[----:B------:R-:W-:Y:S04]  /*0d10*/  @!P2 STS [R29+0x2800], RZ ;  /* 0x002800ff1d00a388 */ /* 0x000fe80000000800 */
[----:B------:R-:W-:Y:S01]  /*0d20*/  @!P3 STS [R29+0x2c00], RZ ;  /* 0x002c00ff1d00b388 */ /* 0x000fe20000000800 */
[----:B0-----:R-:W-:-:S05]  /*0d30*/  @P4 IMAD.WIDE R40, R27, 0x4, R40 ;  /* 0x000000041b284825 */ /* 0x001fca00078e0228 */
[----:B-1----:R0:W4:Y:S02]  /*0d40*/  @P4 LDG.E R64, desc[UR8][R40.64] ;  /* 0x0000000828404981 */ /* 0x002124000c1e1900 */
[----:B0-----:R-:W-:Y:S02]  /*0d50*/  IADD3 R41, PT, PT, R3, -0x18, RZ ;  /* 0xffffffe803297810 */ /* 0x001fe40007ffe0ff */
[----:B--2---:R-:W-:Y:S01]  /*0d60*/  @P6 STS [R29+0x2000], R54 ;  /* 0x002000361d006388 */ /* 0x004fe20000000800 */
[----:B------:R-:W-:-:S03]  /*0d70*/  ISETP.LT.AND P6, PT, R126, UR10, !P0 ;  /* 0x0000000a7e007c0c */ /* 0x000fc6000c7c1270 */
[----:B------:R-:W-:Y:S01]  /*0d80*/  @P5 STS [R29+0x1c00], R50 ;  /* 0x001c00321d005388 */ /* 0x000fe20000000800 */
[----:B------:R-:W-:Y:S02]  /*0d90*/  ISETP.LT.AND P5, PT, R128, UR10, !P0 ;  /* 0x0000000a80007c0c */ /* 0x000fe4000c7a1270 */
[----:B------:R-:W-:-:S07]  /*0da0*/  ISETP.LT.AND P0, PT, R124, UR10, !P0 ;  /* 0x0000000a7c007c0c */ /* 0x000fce000c701270 */
[----:B------:R-:W0:Y:S01]  /*0db0*/  @P6 LDC.64 R48, c[0x0][0x380] ;  /* 0x0000e000ff306b82 */ /* 0x000e220000000a00 */
[----:B------:R1:W-:Y:S01]  /*0dc0*/  @P1 STS [R29+0x2400], R42 ;  /* 0x0024002a1d001388 */ /* 0x0003e20000000800 */
[----:B------:R-:W-:-:S06]  /*0dd0*/  ISETP.GE.AND P1, PT, R58, R37, PT ;  /* 0x000000253a00720c */ /* 0x000fcc0003f26270 */
[----:B------:R-:W2:Y:S01]  /*0de0*/  @P5 LDC.64 R46, c[0x0][0x380] ;  /* 0x0000e000ff2e5b82 */ /* 0x000ea20000000a00 */
[----:B---3--:R3:W-:Y:S01]  /*0df0*/  @P2 STS [R29+0x2800], R60 ;  /* 0x0028003c1d002388 */ /* 0x0087e20000000800 */
[----:B------:R-:W-:-:S06]  /*0e00*/  ISETP.LT.AND P2, PT, R43, R36, !P1 ;  /* 0x000000242b00720c */ /* 0x000fcc0004f41270 */
[----:B------:R-:W3:Y:S01]  /*0e10*/  @P0 LDC.64 R44, c[0x0][0x380] ;  /* 0x0000e000ff2c0b82 */ /* 0x000ee20000000a00 */
[----:B-----5:R5:W-:Y:S01]  /*0e20*/  @P3 STS [R29+0x2c00], R62 ;  /* 0x002c003e1d003388 */ /* 0x020be20000000800 */
[----:B------:R-:W-:-:S06]  /*0e30*/  ISETP.LT.AND P3, PT, R41, R36, !P1 ;  /* 0x000000242900720c */ /* 0x000fcc0004f61270 */
[----:B-1----:R-:W1:Y:S01]  /*0e40*/  @P2 LDC.64 R42, c[0x0][0x388] ;  /* 0x0000e200ff2a2b82 */ /* 0x002e620000000a00 */
[----:B0-----:R-:W-:-:S06]  /*0e50*/  @P6 IMAD.WIDE R48, R34, 0x4, R48 ;  /* 0x0000000422306825 */ /* 0x001fcc00078e0230 */
[----:B------:R-:W4:Y:S01]  /*0e60*/  @P6 LDG.E R48, desc[UR8][R48.64] ;  /* 0x0000000830306981 */ /* 0x000f22000c1e1900 */
[----:B------:R-:W0:Y:S01]  /*0e70*/  @P3 LDC.64 R40, c[0x0][0x388] ;  /* 0x0000e200ff283b82 */ /* 0x000e220000000a00 */
[----:B--2---:R-:W-:-:S06]  /*0e80*/  @P5 IMAD.WIDE R46, R33, 0x4, R46 ;  /* 0x00000004212e5825 */ /* 0x004fcc00078e022e */
[----:B------:R-:W2:Y:S01]  /*0e90*/  @P5 LDG.E R46, desc[UR8][R46.64] ;  /* 0x000000082e2e5981 */ /* 0x000ea2000c1e1900 */
[----:B---3--:R-:W-:-:S06]  /*0ea0*/  @P0 IMAD.WIDE R44, R35, 0x4, R44 ;  /* 0x00000004232c0825 */ /* 0x008fcc00078e022c */
[----:B------:R-:W3:Y:S01]  /*0eb0*/  @P0 LDG.E R44, desc[UR8][R44.64] ;  /* 0x000000082c2c0981 */ /* 0x000ee2000c1e1900 */
[----:B-1----:R-:W-:-:S05]  /*0ec0*/  @P2 IMAD.WIDE R42, R30, 0x4, R42 ;  /* 0x000000041e2a2825 */ /* 0x002fca00078e022a */
[----:B------:R1:W3:Y:S01]  /*0ed0*/  @P2 LDG.E R60, desc[UR8][R42.64] ;  /* 0x000000082a3c2981 */ /* 0x0002e2000c1e1900 */
[----:B0-----:R-:W-:-:S05]  /*0ee0*/  @P3 IMAD.WIDE R50, R24, 0x4, R40 ;  /* 0x0000000418323825 */ /* 0x001fca00078e0228 */
[----:B-----5:R0:W5:Y:S01]  /*0ef0*/  @P3 LDG.E R62, desc[UR8][R50.64] ;  /* 0x00000008323e3981 */ /* 0x020162000c1e1900 */
[----:B------:R-:W-:-:S03]  /*0f00*/  IADD3 R41, PT, PT, R3, -0x20, RZ ;  /* 0xffffffe003297810 */ /* 0x000fc60007ffe0ff */
[----:B------:R-:W-:Y:S01]  /*0f10*/  @!P4 STS [R29+0x3000], RZ ;  /* 0x003000ff1d00c388 */ /* 0x000fe20000000800 */
[----:B-1----:R-:W-:-:S03]  /*0f20*/  IADD3 R43, PT, PT, R3, -0x10, RZ ;  /* 0xfffffff0032b7810 */ /* 0x002fc60007ffe0ff */
[----:B------:R-:W-:Y:S04]  /*0f30*/  @!P6 STS [R29+0x3800], RZ ;  /* 0x003800ff1d00e388 */ /* 0x000fe80000000800 */
[----:B----4-:R-:W-:Y:S01]  /*0f40*/  @P4 STS [R29+0x3000], R64 ;  /* 0x003000401d004388 */ /* 0x010fe20000000800 */
[----:B------:R-:W-:-:S04]  /*0f50*/  ISETP.GE.AND P4, PT, R41, R36, PT ;  /* 0x000000242900720c */ /* 0x000fc80003f86270 */
[----:B------:R-:W-:-:S13]  /*0f60*/  ISETP.GE.OR P4, PT, R58, R37, P4 ;  /* 0x000000253a00720c */ /* 0x000fda0002786670 */
[----:B------:R-:W1:Y:S01]  /*0f70*/  @!P4 LDC.64 R40, c[0x0][0x388] ;  /* 0x0000e200ff28cb82 */ /* 0x000e620000000a00 */
[----:B------:R-:W-:Y:S01]  /*0f80*/  IADD3 R45, PT, PT, R3, -0x14, RZ ;  /* 0xffffffec032d7810 */ /* 0x000fe20007ffe0ff */
[----:B------:R-:W-:Y:S01]  /*0f90*/  @!P0 STS [R29+0x3c00], RZ ;  /* 0x003c00ff1d008388 */ /* 0x000fe20000000800 */
[----:B------:R-:W-:-:S03]  /*0fa0*/  MOV R54, RZ ;  /* 0x000000ff00367202 */ /* 0x000fc60000000f00 */
[----:B------:R-:W-:Y:S04]  /*0fb0*/  @!P5 STS [R29+0x3400], RZ ;  /* 0x003400ff1d00d388 */ /* 0x000fe80000000800 */
[----:B------:R-:W-:Y:S01]  /*0fc0*/  STS [R29], R52 ;  /* 0x000000341d007388 */ /* 0x000fe20000000800 */
[----:B-1----:R-:W-:-:S05]  /*0fd0*/  @!P4 IMAD.WIDE R40, R28, 0x4, R40 ;  /* 0x000000041c28c825 */ /* 0x002fca00078e0228 */
[----:B------:R1:W4:Y:S04]  /*0fe0*/  @!P4 LDG.E R54, desc[UR8][R40.64] ;  /* 0x000000082836c981 */ /* 0x000328000c1e1900 */
[----:B------:R0:W-:Y:S01]  /*0ff0*/  @P6 STS [R29+0x3800], R48 ;  /* 0x003800301d006388 */ /* 0x0001e20000000800 */
[-C--:B------:R-:W-:Y:S02]  /*1000*/  ISETP.LT.AND P6, PT, R43, R36.reuse, !P1 ;  /* 0x000000242b00720c */ /* 0x080fe40004fc1270 */
[----:B------:R-:W-:Y:S01]  /*1010*/  IADD3 R43, PT, PT, R3, -0xc, RZ ;  /* 0xfffffff4032b7810 */ /* 0x000fe20007ffe0ff */
[----:B--2---:R2:W-:Y:S01]  /*1020*/  @P5 STS [R29+0x3400], R46 ;  /* 0x0034002e1d005388 */ /* 0x0045e20000000800 */
[----:B------:R-:W-:Y:S02]  /*1030*/  ISETP.LT.AND P5, PT, R45, R36, !P1 ;  /* 0x000000242d00720c */ /* 0x000fe40004fa1270 */
[----:B------:R-:W-:-:S07]  /*1040*/  IADD3 R45, PT, PT, R3, -0x8, RZ ;  /* 0xfffffff8032d7810 */ /* 0x000fce0007ffe0ff */
[----:B0-----:R-:W0:Y:S01]  /*1050*/  @P6 LDC.64 R48, c[0x0][0x388] ;  /* 0x0000e200ff306b82 */ /* 0x001e220000000a00 */
[----:B---3--:R3:W-:Y:S01]  /*1060*/  @P0 STS [R29+0x3c00], R44 ;  /* 0x003c002c1d000388 */ /* 0x0087e20000000800 */
[-C--:B------:R-:W-:Y:S02]  /*1070*/  ISETP.LT.AND P0, PT, R43, R36.reuse, !P1 ;  /* 0x000000242b00720c */ /* 0x080fe40004f01270 */
[----:B------:R-:W-:Y:S01]  /*1080*/  IADD3 R43, PT, PT, R3, -0x4, RZ ;  /* 0xfffffffc032b7810 */ /* 0x000fe20007ffe0ff */
[----:B------:R-:W-:Y:S01]  /*1090*/  @!P2 STS [R7+0x400], RZ ;  /* 0x000400ff0700a388 */ /* 0x000fe20000000800 */
[-C--:B------:R-:W-:Y:S02]  /*10a0*/  ISETP.LT.AND P4, PT, R45, R36.reuse, !P1 ;  /* 0x000000242d00720c */ /* 0x080fe40004f81270 */
[----:B--2---:R-:W2:Y:S01]  /*10b0*/  @P5 LDC.64 R46, c[0x0][0x388] ;  /* 0x0000e200ff2e5b82 */ /* 0x004ea20000000a00 */
[----:B------:R0:W-:Y:S01]  /*10c0*/  @P2 STS [R7+0x400], R60 ;  /* 0x0004003c07002388 */ /* 0x0001e20000000800 */
[----:B------:R-:W-:-:S03]  /*10d0*/  ISETP.LT.AND P2, PT, R43, R36, !P1 ;  /* 0x000000242b00720c */ /* 0x000fc60004f41270 */
[----:B------:R-:W-:Y:S03]  /*10e0*/  @!P3 STS [R7+0x800], RZ ;  /* 0x000800ff0700b388 */ /* 0x000fe60000000800 */
[----:B------:R-:W0:Y:S01]  /*10f0*/  @P0 LDC.64 R50, c[0x0][0x388] ;  /* 0x0000e200ff320b82 */ /* 0x000e220000000a00 */
[----:B-----5:R-:W-:Y:S01]  /*1100*/  @P3 STS [R7+0x800], R62 ;  /* 0x0008003e07003388 */ /* 0x020fe20000000800 */
[----:B------:R-:W-:-:S06]  /*1110*/  ISETP.LT.AND P3, PT, R3, R36, !P1 ;  /* 0x000000240300720c */ /* 0x000fcc0004f61270 */
[----:B---3--:R-:W3:Y:S08]  /*1120*/  @P4 LDC.64 R44, c[0x0][0x388] ;  /* 0x0000e200ff2c4b82 */ /* 0x008ef00000000a00 */
[----:B------:R-:W5:Y:S08]  /*1130*/  @P2 LDC.64 R42, c[0x0][0x388] ;  /* 0x0000e200ff2a2b82 */ /* 0x000f700000000a00 */
[----:B-1----:R-:W1:Y:S01]  /*1140*/  @P3 LDC.64 R40, c[0x0][0x388] ;  /* 0x0000e200ff283b82 */ /* 0x002e620000000a00 */
[----:B0-----:R-:W-:-:S06]  /*1150*/  @P0 IMAD.WIDE R50, R18, 0x4, R50 ;  /* 0x0000000412320825 */ /* 0x001fcc00078e0232 */
[----:B------:R-:W4:Y:S01]  /*1160*/  @P0 LDG.E R50, desc[UR8][R50.64] ;  /* 0x0000000832320981 */ /* 0x000f22000c1e1900 */
[----:B---3--:R-:W-:-:S04]  /*1170*/  @P4 IMAD.WIDE R44, R16, 0x4, R44 ;  /* 0x00000004102c4825 */ /* 0x008fc800078e022c */
[----:B--2---:R-:W-:Y:S02]  /*1180*/  @P5 IMAD.WIDE R46, R22, 0x4, R46 ;  /* 0x00000004162e5825 */ /* 0x004fe400078e022e */
[----:B------:R0:W2:Y:S02]  /*1190*/  @P4 LDG.E R44, desc[UR8][R44.64] ;  /* 0x000000082c2c4981 */ /* 0x0000a4000c1e1900 */
[----:B-----5:R-:W-:Y:S02]  /*11a0*/  @P2 IMAD.WIDE R42, R14, 0x4, R42 ;  /* 0x000000040e2a2825 */ /* 0x020fe400078e022a */
[----:B------:R-:W3:Y:S02]  /*11b0*/  @P5 LDG.E R46, desc[UR8][R46.64] ;  /* 0x000000082e2e5981 */ /* 0x000ee4000c1e1900 */
[----:B------:R-:W-:Y:S02]  /*11c0*/  @P6 IMAD.WIDE R48, R20, 0x4, R48 ;  /* 0x0000000414306825 */ /* 0x000fe400078e0230 */
[----:B------:R5:W3:Y:S02]  /*11d0*/  @P2 LDG.E R42, desc[UR8][R42.64] ;  /* 0x000000082a2a2981 */ /* 0x000ae4000c1e1900 */
[----:B-1----:R-:W-:-:S02]  /*11e0*/  @P3 IMAD.WIDE R40, R26, 0x4, R40 ;  /* 0x000000041a283825 */ /* 0x002fc400078e0228 */
[----:B------:R-:W3:Y:S04]  /*11f0*/  @P6 LDG.E R48, desc[UR8][R48.64] ;  /* 0x0000000830306981 */ /* 0x000ee8000c1e1900 */
[----:B------:R1:W3:Y:S01]  /*1200*/  @P3 LDG.E R60, desc[UR8][R40.64] ;  /* 0x00000008283c3981 */ /* 0x0002e2000c1e1900 */
[----:B0-----:R-:W-:-:S03]  /*1210*/  IADD3 R45, PT, PT, R3, 0xc, RZ ;  /* 0x0000000c032d7810 */ /* 0x001fc60007ffe0ff */
[----:B------:R-:W-:Y:S01]  /*1220*/  @!P0 STS [R7+0x1400], RZ ;  /* 0x001400ff07008388 */ /* 0x000fe20000000800 */
[----:B-----5:R-:W-:-:S03]  /*1230*/  IADD3 R43, PT, PT, R3, 0x14, RZ ;  /* 0x00000014032b7810 */ /* 0x020fc60007ffe0ff */
[----:B------:R-:W-:Y:S01]  /*1240*/  @!P4 STS [R7+0x1800], RZ ;  /* 0x001800ff0700c388 */ /* 0x000fe20000000800 */
[----:B-1----:R-:W-:-:S03]  /*1250*/  IADD3 R41, PT, PT, R3, 0x10, RZ ;  /* 0x0000001003297810 */ /* 0x002fc60007ffe0ff */
[----:B------:R-:W-:Y:S01]  /*1260*/  @!P2 STS [R7+0x1c00], RZ ;  /* 0x001c00ff0700a388 */ /* 0x000fe20000000800 */
[C---:B------:R-:W-:Y:S02]  /*1270*/  IADD3 R53, PT, PT, R3.reuse, 0x4, RZ ;  /* 0x0000000403357810 */ /* 0x040fe40007ffe0ff */
[----:B------:R-:W-:Y:S01]  /*1280*/  IADD3 R47, PT, PT, R3, 0x8, RZ ;  /* 0x00000008032f7810 */ /* 0x000fe20007ffe0ff */
[----:B------:R-:W-:Y:S04]  /*1290*/  @!P5 STS [R7+0xc00], RZ ;  /* 0x000c00ff0700d388 */ /* 0x000fe80000000800 */
[----:B------:R-:W-:Y:S04]  /*12a0*/  @!P6 STS [R7+0x1000], RZ ;  /* 0x001000ff0700e388 */ /* 0x000fe80000000800 */
[----:B------:R-:W-:Y:S04]  /*12b0*/  @!P3 STS [R7+0x2000], RZ ;  /* 0x002000ff0700b388 */ /* 0x000fe80000000800 */
[----:B----4-:R-:W-:Y:S01]  /*12c0*/  @P0 STS [R7+0x1400], R50 ;  /* 0x0014003207000388 */ /* 0x010fe20000000800 */
[----:B------:R-:W-:-:S03]  /*12d0*/  ISETP.LT.AND P0, PT, R45, R36, !P1 ;  /* 0x000000242d00720c */ /* 0x000fc60004f01270 */
[----:B--2---:R-:W-:Y:S01]  /*12e0*/  @P4 STS [R7+0x1800], R44 ;  /* 0x0018002c07004388 */ /* 0x004fe20000000800 */
[-C--:B------:R-:W-:Y:S02]  /*12f0*/  ISETP.LT.AND P4, PT, R41, R36.reuse, !P1 ;  /* 0x000000242900720c */ /* 0x080fe40004f81270 */
[----:B------:R-:W-:Y:S01]  /*1300*/  IADD3 R41, PT, PT, R3, 0x18, RZ ;  /* 0x0000001803297810 */ /* 0x000fe20007ffe0ff */
[----:B---3--:R0:W-:Y:S04]  /*1310*/  @P5 STS [R7+0xc00], R46 ;  /* 0x000c002e07005388 */ /* 0x0081e80000000800 */
[----:B------:R-:W-:Y:S01]  /*1320*/  @P2 STS [R7+0x1c00], R42 ;  /* 0x001c002a07002388 */ /* 0x000fe20000000800 */
[-C--:B------:R-:W-:Y:S02]  /*1330*/  ISETP.LT.AND P2, PT, R43, R36.reuse, !P1 ;  /* 0x000000242b00720c */ /* 0x080fe40004f41270 */
[----:B------:R-:W-:Y:S01]  /*1340*/  IADD3 R43, PT, PT, R3, 0x1c, RZ ;  /* 0x0000001c032b7810 */ /* 0x000fe20007ffe0ff */
[----:B------:R1:W-:Y:S01]  /*1350*/  @P6 STS [R7+0x1000], R48 ;  /* 0x0010003007006388 */ /* 0x0003e20000000800 */
[----:B------:R-:W-:-:S02]  /*1360*/  ISETP.LT.AND P5, PT, R53, R36, !P1 ;  /* 0x000000243500720c */ /* 0x000fc40004fa1270 */
[-C--:B------:R-:W-:Y:S01]  /*1370*/  ISETP.LT.AND P6, PT, R47, R36.reuse, !P1 ;  /* 0x000000242f00720c */ /* 0x080fe20004fc1270 */
[----:B------:R2:W-:Y:S01]  /*1380*/  @P3 STS [R7+0x2000], R60 ;  /* 0x0020003c07003388 */ /* 0x0005e20000000800 */
[-C--:B------:R-:W-:Y:S01]  /*1390*/  ISETP.LT.AND P3, PT, R41, R36.reuse, !P1 ;  /* 0x000000242900720c */ /* 0x080fe20004f61270 */
[----:B0-----:R-:W0:Y:S01]  /*13a0*/  @P4 LDC.64 R46, c[0x0][0x388] ;  /* 0x0000e200ff2e4b82 */ /* 0x001e220000000a00 */
[----:B------:R-:W-:-:S07]  /*13b0*/  ISETP.LT.AND P1, PT, R43, R36, !P1 ;  /* 0x000000242b00720c */ /* 0x000fce0004f21270 */
[----:B-1----:R-:W1:Y:S08]  /*13c0*/  @P0 LDC.64 R48, c[0x0][0x388] ;  /* 0x0000e200ff300b82 */ /* 0x002e700000000a00 */
[----:B------:R-:W3:Y:S08]  /*13d0*/  @P5 LDC.64 R52, c[0x0][0x388] ;  /* 0x0000e200ff345b82 */ /* 0x000ef00000000a00 */
[----:B------:R-:W4:Y:S08]  /*13e0*/  @P6 LDC.64 R50, c[0x0][0x388] ;  /* 0x0000e200ff326b82 */ /* 0x000f300000000a00 */
[----:B------:R-:W5:Y:S08]  /*13f0*/  @P2 LDC.64 R44, c[0x0][0x388] ;  /* 0x0000e200ff2c2b82 */ /* 0x000f700000000a00 */
[----:B------:R-:W2:Y:S08]  /*1400*/  @P3 LDC.64 R42, c[0x0][0x388] ;  /* 0x0000e200ff2a3b82 */ /* 0x000eb00000000a00 */
[----:B------:R-:W2:Y:S01]  /*1410*/  @P1 LDC.64 R40, c[0x0][0x388] ;  /* 0x0000e200ff281b82 */ /* 0x000ea20000000a00 */
[----:B-1----:R-:W-:-:S06]  /*1420*/  @P0 IMAD.WIDE R48, R8, 0x4, R48 ;  /* 0x0000000408300825 */ /* 0x002fcc00078e0230 */
[----:B------:R-:W2:Y:S01]  /*1430*/  @P0 LDG.E R48, desc[UR8][R48.64] ;  /* 0x0000000830300981 */ /* 0x000ea2000c1e1900 */
[----:B---3--:R-:W-:-:S04]  /*1440*/  @P5 IMAD.WIDE R52, R12, 0x4, R52 ;  /* 0x000000040c345825 */ /* 0x008fc800078e0234 */
[----:B----4-:R-:W-:Y:S02]  /*1450*/  @P6 IMAD.WIDE R50, R10, 0x4, R50 ;  /* 0x000000040a326825 */ /* 0x010fe400078e0232 */
[----:B------:R-:W3:Y:S02]  /*1460*/  @P5 LDG.E R52, desc[UR8][R52.64] ;  /* 0x0000000834345981 */ /* 0x000ee4000c1e1900 */
[----:B0-----:R-:W-:Y:S02]  /*1470*/  @P4 IMAD.WIDE R46, R6, 0x4, R46 ;  /* 0x00000004062e4825 */ /* 0x001fe400078e022e */
[----:B------:R-:W4:Y:S02]  /*1480*/  @P6 LDG.E R50, desc[UR8][R50.64] ;  /* 0x0000000832326981 */ /* 0x000f24000c1e1900 */
[----:B-----5:R-:W-:Y:S02]  /*1490*/  @P2 IMAD.WIDE R44, R4, 0x4, R44 ;  /* 0x00000004042c2825 */ /* 0x020fe400078e022c */
[----:B------:R-:W5:Y:S02]  /*14a0*/  @P4 LDG.E R46, desc[UR8][R46.64] ;  /* 0x000000082e2e4981 */ /* 0x000f64000c1e1900 */
[----:B--2---:R-:W-:-:S02]  /*14b0*/  @P3 IMAD.WIDE R42, R2, 0x4, R42 ;  /* 0x00000004022a3825 */ /* 0x004fc400078e022a */
[----:B------:R-:W2:Y:S02]  /*14c0*/  @P2 LDG.E R44, desc[UR8][R44.64] ;  /* 0x000000082c2c2981 */ /* 0x000ea4000c1e1900 */
[----:B------:R-:W-:Y:S02]  /*14d0*/  @P1 IMAD.WIDE R40, R0, 0x4, R40 ;  /* 0x0000000400281825 */ /* 0x000fe400078e0228 */
[----:B------:R-:W2:Y:S04]  /*14e0*/  @P3 LDG.E R42, desc[UR8][R42.64] ;  /* 0x000000082a2a3981 */ /* 0x000ea8000c1e1900 */
[----:B------:R-:W2:Y:S04]  /*14f0*/  @P1 LDG.E R40, desc[UR8][R40.64] ;  /* 0x0000000828281981 */ /* 0x000ea8000c1e1900 */
[----:B------:R0:W-:Y:S01]  /*1500*/  @!P0 STS [R7+0x2c00], RZ ;  /* 0x002c00ff07008388 */ /* 0x0001e20000000800 */
[----:B------:R-:W-:Y:S03]  /*1510*/  BSSY.RECONVERGENT B0, `(.L_x_1) ;  /* 0x0000576000007945 */ /* 0x000fe60003800200 */
[----:B------:R0:W-:Y:S04]  /*1520*/  @!P5 STS [R7+0x2400], RZ ;  /* 0x002400ff0700d388 */ /* 0x0001e80000000800 */
[----:B------:R0:W-:Y:S04]  /*1530*/  @!P6 STS [R7+0x2800], RZ ;  /* 0x002800ff0700e388 */ /* 0x0001e80000000800 */
[----:B------:R0:W-:Y:S04]  /*1540*/  @!P4 STS [R7+0x3000], RZ ;  /* 0x003000ff0700c388 */ /* 0x0001e80000000800 */
[----:B------:R0:W-:Y:S04]  /*1550*/  @!P2 STS [R7+0x3400], RZ ;  /* 0x003400ff0700a388 */ /* 0x0001e80000000800 */
[----:B------:R0:W-:Y:S04]  /*1560*/  @!P3 STS [R7+0x3800], RZ ;  /* 0x003800ff0700b388 */ /* 0x0001e80000000800 */
[----:B------:R0:W-:Y:S04]  /*1570*/  @!P1 STS [R7+0x3c00], RZ ;  /* 0x003c00ff07009388 */ /* 0x0001e80000000800 */
[----:B------:R0:W-:Y:S04]  /*1580*/  STS [R7], R54 ;  /* 0x0000003607007388 */ /* 0x0001e80000000800 */
[----:B------:R0:W-:Y:S01]  /*1590*/  @P0 STS [R7+0x2c00], R48 ;  /* 0x002c003007000388 */ /* 0x0001e20000000800 */
[----:B------:R-:W-:-:S03]  /*15a0*/  ISETP.GE.AND P0, PT, R57, UR12, PT ;  /* 0x0000000c39007c0c */ /* 0x000fc6000bf06270 */
[----:B---3--:R0:W-:Y:S04]  /*15b0*/  @P5 STS [R7+0x2400], R52 ;  /* 0x0024003407005388 */ /* 0x0081e80000000800 */
[----:B----4-:R0:W-:Y:S04]  /*15c0*/  @P6 STS [R7+0x2800], R50 ;  /* 0x0028003207006388 */ /* 0x0101e80000000800 */
[----:B-----5:R0:W-:Y:S04]  /*15d0*/  @P4 STS [R7+0x3000], R46 ;  /* 0x0030002e07004388 */ /* 0x0201e80000000800 */
[----:B--2---:R0:W-:Y:S04]  /*15e0*/  @P2 STS [R7+0x3400], R44 ;  /* 0x0034002c07002388 */ /* 0x0041e80000000800 */
[----:B------:R0:W-:Y:S04]  /*15f0*/  @P3 STS [R7+0x3800], R42 ;  /* 0x0038002a07003388 */ /* 0x0001e80000000800 */
[----:B------:R0:W-:Y:S01]  /*1600*/  @P1 STS [R7+0x3c00], R40 ;  /* 0x003c002807001388 */ /* 0x0001e20000000800 */
[----:B------:R-:W-:Y:S06]  /*1610*/  BAR.SYNC.DEFER_BLOCKING 0x0 ;  /* 0x0000000000007b1d */ /* 0x000fec0000010000 */
[----:B------:R-:W-:Y:S05]  /*1620*/  @P0 BRA `(.L_x_2) ;  /* 0x0000005400900947 */ /* 0x000fea0003800000 */
[----:B------:R-:W1:Y:S01]  /*1630*/  S2R R153, SR_TID.X ;  /* 0x0000000000997919 */ /* 0x000e620000002100 */
[----:B------:R-:W2:Y:S01]  /*1640*/  S2UR UR5, SR_CgaCtaId ;  /* 0x00000000000579c3 */ /* 0x000ea20000008800 */
[----:B------:R-:W-:Y:S01]  /*1650*/  UMOV UR4, 0x400 ;  /* 0x0000040000047882 */ /* 0x000fe20000000000 */
[----:B------:R-:W-:Y:S01]  /*1660*/  ISETP.GE.AND P0, PT, R152, UR12, PT ;  /* 0x0000000c98007c0c */ /* 0x000fe2000bf06270 */
[----:B------:R-:W-:Y:S01]  /*1670*/  UIADD3 UR4, UPT, UPT, UR4, 0x4000, URZ ;  /* 0x0000400004047890 */ /* 0x000fe2000fffe0ff */
[----:B0-----:R-:W-:Y:S04]  /*1680*/  LDS.128 R40, [R39] ;  /* 0x0000000027287984 */ /* 0x001fe80000000c00 */
[----:B------:R-:W-:Y:S04]  /*1690*/  LDS.128 R52, [R39+0x10] ;  /* 0x0000100027347984 */ /* 0x000fe80000000c00 */
[----:B------:R-:W-:Y:S04]  /*16a0*/  LDS.128 R44, [R39+0x20] ;  /* 0x00002000272c7984 */ /* 0x000fe80000000c00 */
[----:B------:R-:W-:Y:S01]  /*16b0*/  LDS.128 R48, [R39+0x30] ;  /* 0x0000300027307984 */ /* 0x000fe20000000c00 */
[----:B--2---:R-:W-:-:S06]  /*16c0*/  ULEA UR4, UR5, UR4, 0x18 ;  /* 0x0000000405047291 */ /* 0x004fcc000f8ec0ff */
[----:B-1----:R-:W-:-:S05]  /*16d0*/  LEA R153, R153, UR4, 0x2 ;  /* 0x0000000499997c11 */ /* 0x002fca000f8e10ff */
[----:B------:R-:W0:Y:S04]  /*16e0*/  LDS R120, [R153] ;  /* 0x0000000099787984 */ /* 0x000e280000000800 */
[----:B------:R-:W1:Y:S04]  /*16f0*/  LDS R118, [R153+0x100] ;  /* 0x0001000099767984 */ /* 0x000e680000000800 */
[----:B------:R-:W2:Y:S04]  /*1700*/  LDS R149, [R153+0x200] ;  /* 0x0002000099957984 */ /* 0x000ea80000000800 */
[----:B------:R-:W3:Y:S04]  /*1710*/  LDS R112, [R153+0x300] ;  /* 0x0003000099707984 */ /* 0x000ee80000000800 */
[----:B------:R-:W4:Y:S04]  /*1720*/  LDS R111, [R153+0x400] ;  /* 0x00040000996f7984 */ /* 0x000f280000000800 */
[----:B------:R-:W5:Y:S04]  /*1730*/  LDS R110, [R153+0x500] ;  /* 0x00050000996e7984 */ /* 0x000f680000000800 */
[----:B------:R-:W5:Y:S04]  /*1740*/  LDS R109, [R153+0x600] ;  /* 0x00060000996d7984 */ /* 0x000f680000000800 */
[----:B------:R-:W5:Y:S04]  /*1750*/  LDS R104, [R153+0x700] ;  /* 0x0007000099687984 */ /* 0x000f680000000800 */
[----:B------:R-:W5:Y:S04]  /*1760*/  LDS R81, [R153+0x800] ;  /* 0x0008000099517984 */ /* 0x000f680000000800 */
[----:B------:R-:W5:Y:S01]  /*1770*/  LDS R102, [R153+0x900] ;  /* 0x0009000099667984 */ /* 0x000f620000000800 */
[----:B0-----:R-:W-:-:S03]  /*1780*/  FFMA R117, R40, R120, R117 ;  /* 0x0000007828757223 */ /* 0x001fc60000000075 */
[----:B------:R-:W0:Y:S01]  /*1790*/  LDS R105, [R153+0xa00] ;  /* 0x000a000099697984 */ /* 0x000e220000000800 */
[----:B-1----:R-:W-:-:S03]  /*17a0*/  FFMA R36, R118, R41, R117 ;  /* 0x0000002976247223 */ /* 0x002fc60000000075 */
[----:B------:R-:W1:Y:S01]  /*17b0*/  LDS R78, [R153+0xb00] ;  /* 0x000b0000994e7984 */ /* 0x000e620000000800 */
[----:B--2---:R-:W-:-:S03]  /*17c0*/  FFMA R41, R149, R42, R36 ;  /* 0x0000002a95297223 */ /* 0x004fc60000000024 */
[----:B------:R-:W2:Y:S01]  /*17d0*/  LDS R79, [R153+0xc00] ;  /* 0x000c0000994f7984 */ /* 0x000ea20000000800 */
[----:B---3--:R-:W-:-:S03]  /*17e0*/  FFMA R41, R112, R43, R41 ;  /* 0x0000002b70297223 */ /* 0x008fc60000000029 */
[----:B------:R-:W3:Y:S01]  /*17f0*/  LDS R100, [R153+0xd00] ;  /* 0x000d000099647984 */ /* 0x000ee20000000800 */
[----:B----4-:R-:W-:-:S03]  /*1800*/  FFMA R41, R52, R111, R41 ;  /* 0x0000006f34297223 */ /* 0x010fc60000000029 */
[----:B------:R-:W4:Y:S01]  /*1810*/  LDS R103, [R153+0xe00] ;  /* 0x000e000099677984 */ /* 0x000f220000000800 */
[----:B-----5:R-:W-:-:S03]  /*1820*/  FFMA R36, R110, R53, R41 ;  /* 0x000000356e247223 */ /* 0x020fc60000000029 */
[----:B------:R-:W5:Y:S01]  /*1830*/  LDS R76, [R153+0xf00] ;  /* 0x000f0000994c7984 */ /* 0x000f620000000800 */
[----:B------:R-:W-:-:S03]  /*1840*/  FFMA R53, R109, R54, R36 ;  /* 0x000000366d357223 */ /* 0x000fc60000000024 */
[----:B------:R-:W-:Y:S01]  /*1850*/  LDS.128 R40, [R39+0x40] ;  /* 0x0000400027287984 */ /* 0x000fe20000000c00 */
[----:B------:R-:W-:-:S03]  /*1860*/  FFMA R53, R104, R55, R53 ;  /* 0x0000003768357223 */ /* 0x000fc60000000035 */
[----:B------:R-:W5:Y:S01]  /*1870*/  LDS R77, [R153+0x1000] ;  /* 0x00100000994d7984 */ /* 0x000f620000000800 */
[----:B------:R-:W-:-:S03]  /*1880*/  FFMA R53, R44, R81, R53 ;  /* 0x000000512c357223 */ /* 0x000fc60000000035 */
[----:B------:R-:W5:Y:S01]  /*1890*/  LDS R98, [R153+0x1100] ;  /* 0x0011000099627984 */ /* 0x000f620000000800 */
[----:B------:R-:W-:-:S03]  /*18a0*/  FFMA R36, R102, R45, R53 ;  /* 0x0000002d66247223 */ /* 0x000fc60000000035 */
[----:B------:R-:W5:Y:S04]  /*18b0*/  LDS R101, [R153+0x1200] ;  /* 0x0012000099657984 */ /* 0x000f680000000800 */
[----:B------:R-:W5:Y:S01]  /*18c0*/  LDS R74, [R153+0x1300] ;  /* 0x00130000994a7984 */ /* 0x000f620000000800 */
[----:B0-----:R-:W-:-:S03]  /*18d0*/  FFMA R45, R105, R46, R36 ;  /* 0x0000002e692d7223 */ /* 0x001fc60000000024 */
[----:B------:R-:W-:Y:S01]  /*18e0*/  LDS.128 R52, [R39+0x50] ;  /* 0x0000500027347984 */ /* 0x000fe20000000c00 */
[----:B-1----:R-:W-:-:S03]  /*18f0*/  FFMA R45, R78, R47, R45 ;  /* 0x0000002f4e2d7223 */ /* 0x002fc6000000002d */
[----:B------:R-:W0:Y:S01]  /*1900*/  LDS R75, [R153+0x1400] ;  /* 0x00140000994b7984 */ /* 0x000e220000000800 */
[----:B--2---:R-:W-:-:S03]  /*1910*/  FFMA R45, R48, R79, R45 ;  /* 0x0000004f302d7223 */ /* 0x004fc6000000002d */
[----:B------:R-:W1:Y:S01]  /*1920*/  LDS R96, [R153+0x1500] ;  /* 0x0015000099607984 */ /* 0x000e620000000800 */
[----:B---3--:R-:W-:-:S03]  /*1930*/  FFMA R36, R100, R49, R45 ;  /* 0x0000003164247223 */ /* 0x008fc6000000002d */
[----:B------:R-:W2:Y:S01]  /*1940*/  LDS R99, [R153+0x1600] ;  /* 0x0016000099637984 */ /* 0x000ea20000000800 */
[----:B----4-:R-:W-:-:S03]  /*1950*/  FFMA R49, R103, R50, R36 ;  /* 0x0000003267317223 */ /* 0x010fc60000000024 */
[----:B------:R-:W3:Y:S01]  /*1960*/  LDS R72, [R153+0x1700] ;  /* 0x0017000099487984 */ /* 0x000ee20000000800 */
[----:B-----5:R-:W-:-:S03]  /*1970*/  FFMA R49, R76, R51, R49 ;  /* 0x000000334c317223 */ /* 0x020fc60000000031 */
[----:B------:R-:W-:Y:S04]  /*1980*/  LDS.128 R44, [R39+0x60] ;  /* 0x00006000272c7984 */ /* 0x000fe80000000c00 */
[----:B------:R-:W4:Y:S01]  /*1990*/  LDS R73, [R153+0x1800] ;  /* 0x0018000099497984 */ /* 0x000f220000000800 */
[----:B------:R-:W-:-:S03]  /*19a0*/  FFMA R49, R40, R77, R49 ;  /* 0x0000004d28317223 */ /* 0x000fc60000000031 */
[----:B------:R-:W5:Y:S01]  /*19b0*/  LDS R94, [R153+0x1900] ;  /* 0x00190000995e7984 */ /* 0x000f620000000800 */
[----:B------:R-:W-:-:S03]  /*19c0*/  FFMA R36, R98, R41, R49 ;  /* 0x0000002962247223 */ /* 0x000fc60000000031 */
[----:B------:R-:W5:Y:S01]  /*19d0*/  LDS R97, [R153+0x1a00] ;  /* 0x001a000099617984 */ /* 0x000f620000000800 */
[----:B------:R-:W-:-:S03]  /*19e0*/  FFMA R41, R101, R42, R36 ;  /* 0x0000002a65297223 */ /* 0x000fc60000000024 */
[----:B------:R-:W5:Y:S01]  /*19f0*/  LDS R70, [R153+0x1b00] ;  /* 0x001b000099467984 */ /* 0x000f620000000800 */
[----:B------:R-:W-:-:S03]  /*1a00*/  FFMA R41, R74, R43, R41 ;  /* 0x0000002b4a297223 */ /* 0x000fc60000000029 */
[----:B------:R-:W-:Y:S04]  /*1a10*/  LDS.128 R48, [R39+0x70] ;  /* 0x0000700027307984 */ /* 0x000fe80000000c00 */
        /* <DEDUP_REMOVED lines=8> */
[----:B------:R-:W-:Y:S04]  /*1aa0*/  LDS.128 R40, [R39+0x80] ;  /* 0x0000800027287984 */ /* 0x000fe80000000c00 */
[----:B------:R-:W3:Y:S01]  /*1ab0*/  LDS R69, [R153+0x2000] ;  /* 0x0020000099457984 */ /* 0x000ee20000000800 */
[----:B----4-:R-:W-:-:S03]  /*1ac0*/  FFMA R53, R44, R73, R53 ;  /* 0x000000492c357223 */ /* 0x010fc60000000035 */
[----:B------:R-:W4:Y:S01]  /*1ad0*/  LDS R90, [R153+0x2100] ;  /* 0x00210000995a7984 */ /* 0x000f220000000800 */
[----:B-----5:R-:W-:-:S03]  /*1ae0*/  FFMA R36, R94, R45, R53 ;  /* 0x0000002d5e247223 */ /* 0x020fc60000000035 */
[----:B------:R-:W5:Y:S01]  /*1af0*/  LDS R93, [R153+0x2200] ;  /* 0x00220000995d7984 */ /* 0x000f620000000800 */
[----:B------:R-:W-:-:S03]  /*1b00*/  FFMA R45, R97, R46, R36 ;  /* 0x0000002e612d7223 */ /* 0x000fc60000000024 */
[----:B------:R-:W5:Y:S01]  /*1b10*/  LDS R66, [R153+0x2300] ;  /* 0x0023000099427984 */ /* 0x000f620000000800 */
[----:B------:R-:W-:-:S03]  /*1b20*/  FFMA R45, R70, R47, R45 ;  /* 0x0000002f462d7223 */ /* 0x000fc6000000002d */
[----:B------:R-:W-:Y:S04]  /*1b30*/  LDS.128 R52, [R39+0x90] ;  /* 0x0000900027347984 */ /* 0x000fe80000000c00 */
[----:B------:R-:W5:Y:S01]  /*1b40*/  LDS R67, [R153+0x2400] ;  /* 0x0024000099437984 */ /* 0x000f620000000800 */
[----:B------:R-:W-:-:S03]  /*1b50*/  FFMA R45, R48, R71, R45 ;  /* 0x00000047302d7223 */ /* 0x000fc6000000002d */
[----:B------:R-:W5:Y:S01]  /*1b60*/  LDS R88, [R153+0x2500] ;  /* 0x0025000099587984 */ /* 0x000f620000000800 */
[----:B0-----:R-:W-:-:S03]  /*1b70*/  FFMA R36, R92, R49, R45 ;  /* 0x000000315c247223 */ /* 0x001fc6000000002d */
[----:B------:R-:W0:Y:S01]  /*1b80*/  LDS R91, [R153+0x2600] ;  /* 0x00260000995b7984 */ /* 0x000e220000000800 */
[----:B-1----:R-:W-:-:S03]  /*1b90*/  FFMA R49, R95, R50, R36 ;  /* 0x000000325f317223 */ /* 0x002fc60000000024 */
[----:B------:R-:W1:Y:S01]  /*1ba0*/  LDS R64, [R153+0x2700] ;  /* 0x0027000099407984 */ /* 0x000e620000000800 */
[----:B--2---:R-:W-:-:S03]  /*1bb0*/  FFMA R49, R68, R51, R49 ;  /* 0x0000003344317223 */ /* 0x004fc60000000031 */
[----:B------:R-:W-:Y:S04]  /*1bc0*/  LDS.128 R44, [R39+0xa0] ;  /* 0x0000a000272c7984 */ /* 0x000fe80000000c00 */
        /* <DEDUP_REMOVED lines=8> */
[----:B------:R-:W-:Y:S04]  /*1c50*/  LDS.128 R48, [R39+0xb0] ;  /* 0x0000b00027307984 */ /* 0x000fe80000000c00 */
[----:B------:R-:W5:Y:S01]  /*1c60*/  LDS R63, [R153+0x2c00] ;  /* 0x002c0000993f7984 */ /* 0x000f620000000800 */
[----:B------:R-:W-:-:S03]  /*1c70*/  FFMA R41, R52, R67, R41 ;  /* 0x0000004334297223 */ /* 0x000fc60000000029 */
[----:B------:R-:W5:Y:S01]  /*1c80*/  LDS R84, [R153+0x2d00] ;  /* 0x002d000099547984 */ /* 0x000f620000000800 */
[----:B------:R-:W-:-:S03]  /*1c90*/  FFMA R36, R88, R53, R41 ;  /* 0x0000003558247223 */ /* 0x000fc60000000029 */
[----:B------:R-:W5:Y:S01]  /*1ca0*/  LDS R87, [R153+0x2e00] ;  /* 0x002e000099577984 */ /* 0x000f620000000800 */
[----:B0-----:R-:W-:-:S03]  /*1cb0*/  FFMA R53, R91, R54, R36 ;  /* 0x000000365b357223 */ /* 0x001fc60000000024 */
[----:B------:R-:W0:Y:S01]  /*1cc0*/  LDS R60, [R153+0x2f00] ;  /* 0x002f0000993c7984 */ /* 0x000e220000000800 */
[----:B-1----:R-:W-:-:S03]  /*1cd0*/  FFMA R53, R64, R55, R53 ;  /* 0x0000003740357223 */ /* 0x002fc60000000035 */
[----:B------:R-:W-:Y:S04]  /*1ce0*/  LDS.128 R40, [R39+0xc0] ;  /* 0x0000c00027287984 */ /* 0x000fe80000000c00 */
        /* <DEDUP_REMOVED lines=8> */
[----:B------:R-:W-:Y:S04]  /*1d70*/  LDS.128 R52, [R39+0xd0] ;  /* 0x0000d00027347984 */ /* 0x000fe80000000c00 */
[----:B------:R-:W5:Y:S01]  /*1d80*/  LDS R59, [R153+0x3400] ;  /* 0x00340000993b7984 */ /* 0x000f620000000800 */
[----:B------:R-:W-:-:S03]  /*1d90*/  FFMA R45, R48, R63, R45 ;  /* 0x0000003f302d7223 */ /* 0x000fc6000000002d */
[----:B------:R-:W5:Y:S01]  /*1da0*/  LDS R80, [R153+0x3500] ;  /* 0x0035000099507984 */ /* 0x000f620000000800 */
[----:B------:R-:W-:-:S03]  /*1db0*/  FFMA R44, R84, R49, R45 ;  /* 0x00000031542c7223 */ /* 0x000fc6000000002d */
[----:B------:R-:W5:Y:S01]  /*1dc0*/  LDS R83, [R153+0x3600] ;  /* 0x0036000099537984 */ /* 0x000f620000000800 */
[----:B------:R-:W-:-:S03]  /*1dd0*/  FFMA R49, R87, R50, R44 ;  /* 0x0000003257317223 */ /* 0x000fc6000000002c */
[----:B------:R-:W5:Y:S01]  /*1de0*/  LDS R106, [R153+0x3700] ;  /* 0x00370000996a7984 */ /* 0x000f620000000800 */
[----:B0-----:R-:W-:-:S03]  /*1df0*/  FFMA R49, R60, R51, R49 ;  /* 0x000000333c317223 */ /* 0x001fc60000000031 */
[----:B------:R-:W-:Y:S04]  /*1e00*/  LDS.128 R44, [R39+0xe0] ;  /* 0x0000e000272c7984 */ /* 0x000fe80000000c00 */
        /* <DEDUP_REMOVED lines=8> */
[----:B------:R-:W-:Y:S04]  /*1e90*/  LDS.128 R48, [R39+0xf0] ;  /* 0x0000f00027307984 */ /* 0x000fe80000000c00 */
[----:B------:R-:W4:Y:S01]  /*1ea0*/  LDS R115, [R153+0x3c00] ;  /* 0x003c000099737984 */ /* 0x000f220000000800 */
[----:B-----5:R-:W-:-:S03]  /*1eb0*/  FFMA R41, R52, R59, R41 ;  /* 0x0000003b34297223 */ /* 0x020fc60000000029 */
[----:B------:R-:W5:Y:S01]  /*1ec0*/  LDS R116, [R153+0x3d00] ;  /* 0x003d000099747984 */ /* 0x000f620000000800 */
[----:B------:R-:W-:-:S03]  /*1ed0*/  FFMA R40, R80, R53, R41 ;  /* 0x0000003550287223 */ /* 0x000fc60000000029 */
[----:B------:R-:W5:Y:S01]  /*1ee0*/  LDS R151, [R153+0x3e00] ;  /* 0x003e000099977984 */ /* 0x000f620000000800 */
[----:B------:R-:W-:-:S03]  /*1ef0*/  FFMA R41, R83, R54, R40 ;  /* 0x0000003653297223 */ /* 0x000fc60000000028 */
[----:B------:R-:W5:Y:S01]  /*1f00*/  LDS R122, [R153+0x3f00] ;  /* 0x003f0000997a7984 */ /* 0x000f620000000800 */
[----:B------:R-:W-:-:S04]  /*1f10*/  FFMA R41, R106, R55, R41 ;  /* 0x000000376a297223 */ /* 0x000fc80000000029 */
[----:B0-----:R-:W-:-:S04]  /*1f20*/  FFMA R41, R44, R107, R41 ;  /* 0x0000006b2c297223 */ /* 0x001fc80000000029 */
[----:B-1----:R-:W-:-:S04]  /*1f30*/  FFMA R40, R108, R45, R41 ;  /* 0x0000002d6c287223 */ /* 0x002fc80000000029 */
[----:B--2---:R-:W-:-:S04]  /*1f40*/  FFMA R41, R113, R46, R40 ;  /* 0x0000002e71297223 */ /* 0x004fc80000000028 */
[----:B---3--:R-:W-:-:S04]  /*1f50*/  FFMA R41, R114, R47, R41 ;  /* 0x0000002f72297223 */ /* 0x008fc80000000029 */
[----:B----4-:R-:W-:-:S04]  /*1f60*/  FFMA R41, R48, R115, R41 ;  /* 0x0000007330297223 */ /* 0x010fc80000000029 */
[----:B-----5:R-:W-:-:S04]  /*1f70*/  FFMA R40, R116, R49, R41 ;  /* 0x0000003174287223 */ /* 0x020fc80000000029 */
[----:B------:R-:W-:-:S04]  /*1f80*/  FFMA R117, R151, R50, R40 ;  /* 0x0000003297757223 */ /* 0x000fc80000000028 */
[----:B------:R-:W-:Y:S01]  /*1f90*/  FFMA R117, R122, R51, R117 ;  /* 0x000000337a757223 */ /* 0x000fe20000000075 */
[----:B------:R-:W-:Y:S06]  /*1fa0*/  @P0 BRA `(.L_x_2) ;  /* 0x0000004c00300947 */ /* 0x000fec0003800000 */
[----:B------:R-:W0:Y:S01]  /*1fb0*/  LDS.128 R40, [R39+0x400] ;  /* 0x0004000027287984 */ /* 0x000e220000000c00 */
[----:B------:R-:W-:-:S03]  /*1fc0*/  ISETP.GE.AND P0, PT, R150, UR12, PT ;  /* 0x0000000c96007c0c */ /* 0x000fc6000bf06270 */
[----:B------:R-:W1:Y:S04]  /*1fd0*/  LDS.128 R52, [R39+0x410] ;  /* 0x0004100027347984 */ /* 0x000e680000000c00 */
[----:B------:R-:W2:Y:S04]  /*1fe0*/  LDS.128 R44, [R39+0x420] ;  /* 0x00042000272c7984 */ /* 0x000ea80000000c00 */
[----:B------:R-:W3:Y:S01]  /*1ff0*/  LDS.128 R48, [R39+0x430] ;  /* 0x0004300027307984 */ /* 0x000ee20000000c00 */
[----:B0-----:R-:W-:-:S04]  /*2000*/  FFMA R119, R120, R40, R119 ;  /* 0x0000002878777223 */ /* 0x001fc80000000077 */
[----:B------:R-:W-:-:S04]  /*2010*/  FFMA R40, R118, R41, R119 ;  /* 0x0000002976287223 */ /* 0x000fc80000000077 */
[----:B------:R-:W-:-:S04]  /*2020*/  FFMA R41, R149, R42, R40 ;  /* 0x0000002a95297223 */ /* 0x000fc80000000028 */
[----:B------:R-:W-:-:S04]  /*2030*/  FFMA R40, R112, R43, R41 ;  /* 0x0000002b70287223 */ /* 0x000fc80000000029 */
[----:B-1----:R-:W-:-:S04]  /*2040*/  FFMA R41, R111, R52, R40 ;  /* 0x000000346f297223 */ /* 0x002fc80000000028 */
[----:B------:R-:W-:-:S04]  /*2050*/  FFMA R40, R110, R53, R41 ;  /* 0x000000356e287223 */ /* 0x000fc80000000029 */
[----:B------:R-:W-:Y:S02]  /*2060*/  FFMA R53, R109, R54, R40 ;  /* 0x000000366d357223 */ /* 0x000fe40000000028 */
[----:B------:R-:W0:Y:S02]  /*2070*/  LDS.128 R40, [R39+0x440] ;  /* 0x0004400027287984 */ /* 0x000e240000000c00 */
[----:B------:R-:W-:-:S04]  /*2080*/  FFMA R52, R104, R55, R53 ;  /* 0x0000003768347223 */ /* 0x000fc80000000035 */
[----:B--2---:R-:W-:-:S04]  /*2090*/  FFMA R53, R81, R44, R52 ;  /* 0x0000002c51357223 */ /* 0x004fc80000000034 */
[----:B------:R-:W-:Y:S02]  /*20a0*/  FFMA R44, R102, R45, R53 ;  /* 0x0000002d662c7223 */ /* 0x000fe40000000035 */
[----:B------:R-:W1:Y:S02]  /*20b0*/  LDS.128 R52, [R39+0x450] ;  /* 0x0004500027347984 */ /* 0x000e640000000c00 */
[----:B------:R-:W-:-:S04]  /*20c0*/  FFMA R45, R105, R46, R44 ;  /* 0x0000002e692d7223 */ /* 0x000fc8000000002c */
[----:B------:R-:W-:-:S04]  /*20d0*/  FFMA R44, R78, R47, R45 ;  /* 0x0000002f4e2c7223 */ /* 0x000fc8000000002d */
[----:B---3--:R-:W-:-:S04]  /*20e0*/  FFMA R45, R79, R48, R44 ;  /* 0x000000304f2d7223 */ /* 0x008fc8000000002c */
[----:B------:R-:W-:-:S04]  /*20f0*/  FFMA R44, R100, R49, R45 ;  /* 0x00000031642c7223 */ /* 0x000fc8000000002d */
[----:B------:R-:W-:Y:S02]  /*2100*/  FFMA R49, R103, R50, R44 ;  /* 0x0000003267317223 */ /* 0x000fe4000000002c */
[----:B------:R-:W2:Y:S02]  /*2110*/  LDS.128 R44, [R39+0x460] ;  /* 0x00046000272c7984 */ /* 0x000ea40000000c00 */
[----:B------:R-:W-:-:S04]  /*2120*/  FFMA R48, R76, R51, R49 ;  /* 0x000000334c307223 */ /* 0x000fc80000000031 */
[----:B0-----:R-:W-:-:S04]  /*2130*/  FFMA R49, R77, R40, R48 ;  /* 0x000000284d317223 */ /* 0x001fc80000000030 */
[----:B------:R-:W-:Y:S02]  /*2140*/  FFMA R40, R98, R41, R49 ;  /* 0x0000002962287223 */ /* 0x000fe40000000031 */
[----:B------:R-:W0:Y:S02]  /*2150*/  LDS.128 R48, [R39+0x470] ;  /* 0x0004700027307984 */ /* 0x000e240000000c00 */
[----:B------:R-:W-:-:S04]  /*2160*/  FFMA R41, R101, R42, R40 ;  /* 0x0000002a65297223 */ /* 0x000fc80000000028 */
[----:B------:R-:W-:-:S04]  /*2170*/  FFMA R40, R74, R43, R41 ;  /* 0x0000002b4a287223 */ /* 0x000fc80000000029 */
[----:B-1----:R-:W-:-:S04]  /*2180*/  FFMA R41, R75, R52, R40 ;  /* 0x000000344b297223 */ /* 0x002fc80000000028 */
[----:B------:R-:W-:-:S04]  /*2190*/  FFMA R40, R96, R53, R41 ;  /* 0x0000003560287223 */ /* 0x000fc80000000029 */
[----:B------:R-:W-:Y:S02]  /*21a0*/  FFMA R53, R99, R54, R40 ;  /* 0x0000003663357223 */ /* 0x000fe40000000028 */
[----:B------:R-:W1:Y:S02]  /*21b0*/  LDS.128 R40, [R39+0x480] ;  /* 0x0004800027287984 */ /* 0x000e640000000c00 */
[----:B------:R-:W-:-:S04]  /*21c0*/  FFMA R52, R72, R55, R53 ;  /* 0x0000003748347223 */ /* 0x000fc80000000035 */
[----:B--2---:R-:W-:-:S04]  /*21d0*/  FFMA R53, R73, R44, R52 ;  /* 0x0000002c49357223 */ /* 0x004fc80000000034 */
[----:B------:R-:W-:Y:S02]  /*21e0*/  FFMA R44, R94, R45, R53 ;  /* 0x0000002d5e2c7223 */ /* 0x000fe40000000035 */
[----:B------:R-:W2:Y:S02]  /*21f0*/  LDS.128 R52, [R39+0x490] ;  /* 0x0004900027347984 */ /* 0x000ea40000000c00 */
[----:B------:R-:W-:-:S04]  /*2200*/  FFMA R45, R97, R46, R44 ;  /* 0x0000002e612d7223 */ /* 0x000fc8000000002c */
[----:B------:R-:W-:-:S04]  /*2210*/  FFMA R44, R70, R47, R45 ;  /* 0x0000002f462c7223 */ /* 0x000fc8000000002d */
[----:B0-----:R-:W-:-:S04]  /*2220*/  FFMA R45, R71, R48, R44 ;  /* 0x00000030472d7223 */ /* 0x001fc8000000002c */
[----:B------:R-:W-:-:S04]  /*2230*/  FFMA R44, R92, R49, R45 ;  /* 0x000000315c2c7223 */ /* 0x000fc8000000002d */
[----:B------:R-:W-:Y:S02]  /*2240*/  FFMA R49, R95, R50, R44 ;  /* 0x000000325f317223 */ /* 0x000fe4000000002c */
[----:B------:R-:W0:Y:S02]  /*2250*/  LDS.128 R44, [R39+0x4a0] ;  /* 0x0004a000272c7984 */ /* 0x000e240000000c00 */
[----:B------:R-:W-:-:S04]  /*2260*/  FFMA R48, R68, R51, R49 ;  /* 0x0000003344307223 */ /* 0x000fc80000000031 */
[----:B-1----:R-:W-:-:S04]  /*2270*/  FFMA R49, R69, R40, R48 ;  /* 0x0000002845317223 */ /* 0x002fc80000000030 */
[----:B------:R-:W-:Y:S02]  /*2280*/  FFMA R40, R90, R41, R49 ;  /* 0x000000295a287223 */ /* 0x000fe40000000031 */
[----:B------:R-:W1:Y:S02]  /*2290*/  LDS.128 R48, [R39+0x4b0] ;  /* 0x0004b00027307984 */ /* 0x000e640000000c00 */
[----:B------:R-:W-:-:S04]  /*22a0*/  FFMA R41, R93, R42, R40 ;  /* 0x0000002a5d297223 */ /* 0x000fc80000000028 */
[----:B------:R-:W-:-:S04]  /*22b0*/  FFMA R40, R66, R43, R41 ;  /* 0x0000002b42287223 */ /* 0x000fc80000000029 */
[----:B--2---:R-:W-:-:S04]  /*22c0*/  FFMA R41, R67, R52, R40 ;  /* 0x0000003443297223 */ /* 0x004fc80000000028 */
        /* <DEDUP_REMOVED lines=21> */
[----:B------:R-:W-:-:S04]  /*2420*/  FFMA R41, R83, R54, R40 ;  /* 0x0000003653297223 */ /* 0x000fc80000000028 */
[----:B------:R-:W-:-:S04]  /*2430*/  FFMA R40, R106, R55, R41 ;  /* 0x000000376a287223 */ /* 0x000fc80000000029 */
[----:B-1----:R-:W-:-:S04]  /*2440*/  FFMA R41, R107, R44, R40 ;  /* 0x0000002c6b297223 */ /* 0x002fc80000000028 */
[----:B------:R-:W-:-:S04]  /*2450*/  FFMA R40, R108, R45, R41 ;  /* 0x0000002d6c287223 */ /* 0x000fc80000000029 */
[----:B------:R-:W-:-:S04]  /*2460*/  FFMA R41, R113, R46, R40 ;  /* 0x0000002e71297223 */ /* 0x000fc80000000028 */
[----:B------:R-:W-:-:S04]  /*2470*/  FFMA R40, R114, R47, R41 ;  /* 0x0000002f72287223 */ /* 0x000fc80000000029 */
[----:B--2---:R-:W-:-:S04]  /*2480*/  FFMA R41, R115, R48, R40 ;  /* 0x0000003073297223 */ /* 0x004fc80000000028 */
[----:B------:R-:W-:-:S04]  /*2490*/  FFMA R40, R116, R49, R41 ;  /* 0x0000003174287223 */ /* 0x000fc80000000029 */
        /* <DEDUP_REMOVED lines=1069> */
[----:B------:R-:W0:Y:S04]  /*6770*/  LDS.128 R40, [R39+0x3c00] ;  /* 0x003c000027287984 */ /* 0x000e280000000c00 */
[----:B------:R-:W1:Y:S04]  /*6780*/  LDS.128 R52, [R39+0x3c10] ;  /* 0x003c100027347984 */ /* 0x000e680000000c00 */
[----:B------:R-:W2:Y:S04]  /*6790*/  LDS.128 R44, [R39+0x3c20] ;  /* 0x003c2000272c7984 */ /* 0x000ea80000000c00 */
[----:B------:R-:W3:Y:S01]  /*67a0*/  LDS.128 R48, [R39+0x3c30] ;  /* 0x003c300027307984 */ /* 0x000ee20000000c00 */
[----:B0-----:R-:W-:-:S04]  /*67b0*/  FFMA R147, R120, R40, R147 ;  /* 0x0000002878937223 */ /* 0x001fc80000000093 */
[----:B------:R-:W-:-:S04]  /*67c0*/  FFMA R118, R118, R41, R147 ;  /* 0x0000002976767223 */ /* 0x000fc80000000093 */
[----:B------:R-:W-:-:S04]  /*67d0*/  FFMA R149, R149, R42, R118 ;  /* 0x0000002a95957223 */ /* 0x000fc80000000076 */
[----:B------:R-:W-:Y:S02]  /*67e0*/  FFMA R112, R112, R43, R149 ;  /* 0x0000002b70707223 */ /* 0x000fe40000000095 */
[----:B------:R-:W0:Y:S02]  /*67f0*/  LDS.128 R40, [R39+0x3c40] ;  /* 0x003c400027287984 */ /* 0x000e240000000c00 */
[----:B-1----:R-:W-:-:S04]  /*6800*/  FFMA R111, R111, R52, R112 ;  /* 0x000000346f6f7223 */ /* 0x002fc80000000070 */
[----:B------:R-:W-:-:S04]  /*6810*/  FFMA R110, R110, R53, R111 ;  /* 0x000000356e6e7223 */ /* 0x000fc8000000006f */
[----:B------:R-:W-:-:S04]  /*6820*/  FFMA R109, R109, R54, R110 ;  /* 0x000000366d6d7223 */ /* 0x000fc8000000006e */
[----:B------:R-:W-:Y:S02]  /*6830*/  FFMA R104, R104, R55, R109 ;  /* 0x0000003768687223 */ /* 0x000fe4000000006d */
[----:B------:R-:W1:Y:S02]  /*6840*/  LDS.128 R52, [R39+0x3c50] ;  /* 0x003c500027347984 */ /* 0x000e640000000c00 */
[----:B--2---:R-:W-:-:S04]  /*6850*/  FFMA R81, R81, R44, R104 ;  /* 0x0000002c51517223 */ /* 0x004fc80000000068 */
[----:B------:R-:W-:-:S04]  /*6860*/  FFMA R102, R102, R45, R81 ;  /* 0x0000002d66667223 */ /* 0x000fc80000000051 */
[----:B------:R-:W-:-:S04]  /*6870*/  FFMA R105, R105, R46, R102 ;  /* 0x0000002e69697223 */ /* 0x000fc80000000066 */
[----:B------:R-:W-:Y:S02]  /*6880*/  FFMA R78, R78, R47, R105 ;  /* 0x0000002f4e4e7223 */ /* 0x000fe40000000069 */
[----:B------:R-:W2:Y:S02]  /*6890*/  LDS.128 R44, [R39+0x3c60] ;  /* 0x003c6000272c7984 */ /* 0x000ea40000000c00 */
[----:B---3--:R-:W-:-:S04]  /*68a0*/  FFMA R79, R79, R48, R78 ;  /* 0x000000304f4f7223 */ /* 0x008fc8000000004e */
[----:B------:R-:W-:-:S04]  /*68b0*/  FFMA R100, R100, R49, R79 ;  /* 0x0000003164647223 */ /* 0x000fc8000000004f */
[----:B------:R-:W-:-:S04]  /*68c0*/  FFMA R103, R103, R50, R100 ;  /* 0x0000003267677223 */ /* 0x000fc80000000064 */
[----:B------:R-:W-:Y:S02]  /*68d0*/  FFMA R76, R76, R51, R103 ;  /* 0x000000334c4c7223 */ /* 0x000fe40000000067 */
[----:B------:R-:W3:Y:S02]  /*68e0*/  LDS.128 R48, [R39+0x3c70] ;  /* 0x003c700027307984 */ /* 0x000ee40000000c00 */
        /* <DEDUP_REMOVED lines=51> */
[----:B------:R-:W-:-:S04]  /*6c20*/  FFMA R114, R114, R47, R113 ;  /* 0x0000002f72727223 */ /* 0x000fc80000000071 */
[----:B---3--:R-:W-:-:S04]  /*6c30*/  FFMA R115, R115, R48, R114 ;  /* 0x0000003073737223 */ /* 0x008fc80000000072 */
[----:B------:R-:W-:-:S04]  /*6c40*/  FFMA R116, R116, R49, R115 ;  /* 0x0000003174747223 */ /* 0x000fc80000000073 */
[----:B------:R-:W-:-:S04]  /*6c50*/  FFMA R147, R151, R50, R116 ;  /* 0x0000003297937223 */ /* 0x000fc80000000074 */
[----:B------:R-:W-:-:S07]  /*6c60*/  FFMA R147, R122, R51, R147 ;  /* 0x000000337a937223 */ /* 0x000fce0000000093 */
.L_x_2:
[----:B------:R-:W-:Y:S05]  /*6c70*/  BSYNC.RECONVERGENT B0 ;  /* 0x0000000000007941 */ /* 0x000fea0003800200 */
.L_x_1:
[----:B------:R-:W-:Y:S01]  /*6c80*/  IADD3 R38, PT, PT, R38, 0x1, RZ ;  /* 0x0000000126267810 */ /* 0x000fe20007ffe0ff */
[----:B------:R-:W-:Y:S01]  /*6c90*/  BAR.SYNC.DEFER_BLOCKING 0x0 ;  /* 0x0000000000007b1d */ /* 0x000fe20000010000 */
[C---:B------:R-:W-:Y:S02]  /*6ca0*/  LEA R0, R37.reuse, R0, 0x6 ;  /* 0x0000000025007211 */ /* 0x040fe400078e30ff */
[----:B------:R-:W-:Y:S02]  /*6cb0*/  ISETP.NE.AND P0, PT, R38, 0x1, PT ;  /* 0x000000012600780c */ /* 0x000fe40003f05270 */
[C---:B------:R-:W-:Y:S02]  /*6cc0*/  LEA R2, R37.reuse, R2, 0x6 ;  /* 0x0000000225027211 */ /* 0x040fe400078e30ff */
[C---:B------:R-:W-:Y:S02]  /*6cd0*/  LEA R4, R37.reuse, R4, 0x6 ;  /* 0x0000000425047211 */ /* 0x040fe400078e30ff */
[----:B------:R-:W-:-:S02]  /*6ce0*/  LEA R6, R37, R6, 0x6 ;  /* 0x0000000625067211 */ /* 0x000fc400078e30ff */
[C---:B------:R-:W-:Y:S02]  /*6cf0*/  LEA R8, R37.reuse, R8, 0x6 ;  /* 0x0000000825087211 */ /* 0x040fe400078e30ff */
[C---:B------:R-:W-:Y:S02]  /*6d00*/  LEA R10, R37.reuse, R10, 0x6 ;  /* 0x0000000a250a7211 */ /* 0x040fe400078e30ff */
[C---:B------:R-:W-:Y:S02]  /*6d10*/  LEA R12, R37.reuse, R12, 0x6 ;  /* 0x0000000c250c7211 */ /* 0x040fe400078e30ff */
        /* <DEDUP_REMOVED lines=9> */
[----:B------:R-:W-:Y:S02]  /*6db0*/  IADD3 R3, PT, PT, R3, 0x40, RZ ;  /* 0x0000004003037810 */ /* 0x000fe40007ffe0ff */
[----:B------:R-:W-:Y:S02]  /*6dc0*/  IADD3 R5, PT, PT, R5, 0x40, RZ ;  /* 0x0000004005057810 */ /* 0x000fe40007ffe0ff */
[----:B------:R-:W-:Y:S02]  /*6dd0*/  IADD3 R13, PT, PT, R13, 0x40, RZ ;  /* 0x000000400d0d7810 */ /* 0x000fe40007ffe0ff */
[----:B------:R-:W-:Y:S02]  /*6de0*/  IADD3 R9, PT, PT, R9, 0x40, RZ ;  /* 0x0000004009097810 */ /* 0x000fe40007ffe0ff */
[----:B------:R-:W-:Y:S02]  /*6df0*/  IADD3 R17, PT, PT, R17, 0x40, RZ ;  /* 0x0000004011117810 */ /* 0x000fe40007ffe0ff */
[----:B------:R-:W-:-:S02]  /*6e00*/  IADD3 R11, PT, PT, R11, 0x40, RZ ;  /* 0x000000400b0b7810 */ /* 0x000fc40007ffe0ff */
        /* <DEDUP_REMOVED lines=11> */
[----:B------:R-:W-:Y:S01]  /*6ec0*/  IADD3 R56, PT, PT, R56, 0x40, RZ ;  /* 0x0000004038387810 */ /* 0x000fe20007ffe0ff */
[----:B------:R-:W-:Y:S06]  /*6ed0*/  @P0 BRA `(.L_x_3) ;  /* 0xffffff9800380947 */ /* 0x000fec000383ffff */
.L_x_0:
[----:B0-----:R-:W0:Y:S02]  /*6ee0*/  LDC.64 R6, c[0x0][0x3a8] ;  /* 0x0000ea00ff067b82 */ /* 0x001e240000000a00 */
[----:B0-----:R-:W-:-:S04]  /*6ef0*/  ISETP.GE.AND P0, PT, R57, R6, PT ;  /* 0x000000063900720c */ /* 0x001fc80003f06270 */
[----:B------:R-:W-:-:S13]  /*6f00*/  ISETP.GE.OR P0, PT, R58, R7, P0 ;  /* 0x000000073a00720c */ /* 0x000fda0000706670 */
[----:B------:R-:W-:Y:S05]  /*6f10*/  @P0 EXIT ;  /* 0x000000000000094d */ /* 0x000fea0003800000 */
[----:B------:R-:W0:Y:S01]  /*6f20*/  LDC.64 R4, c[0x0][0x390] ;  /* 0x0000e400ff047b82 */ /* 0x000e220000000a00 */
[C---:B------:R-:W-:Y:S01]  /*6f30*/  IADD3 R3, PT, PT, R57.reuse, 0x4, RZ ;  /* 0x0000000439037810 */ /* 0x040fe20007ffe0ff */
[----:B------:R-:W-:-:S03]  /*6f40*/  IMAD R58, R57, R7, R58 ;  /* 0x00000007393a7224 */ /* 0x000fc600078e023a */
[----:B------:R-:W-:Y:S01]  /*6f50*/  ISETP.GE.AND P0, PT, R3, R6, PT ;  /* 0x000000060300720c */ /* 0x000fe20003f06270 */
[----:B0-----:R-:W-:-:S05]  /*6f60*/  IMAD.WIDE R2, R58, 0x4, R4 ;  /* 0x000000043a027825 */ /* 0x001fca00078e0204 */
[----:B------:R0:W-:Y:S07]  /*6f70*/  STG.E desc[UR8][R2.64], R117 ;  /* 0x0000007502007986 */ /* 0x0001ee000c101908 */
[----:B------:R-:W-:Y:S05]  /*6f80*/  @P0 EXIT ;  /* 0x000000000000094d */ /* 0x000fea0003800000 */
[----:B------:R-:W-:Y:S02]  /*6f90*/  IADD3 R9, PT, PT, R57, 0x8, RZ ;  /* 0x0000000839097810 */ /* 0x000fe40007ffe0ff */
[----:B0-----:R-:W-:Y:S02]  /*6fa0*/  LEA R3, R7, R58, 0x2 ;  /* 0x0000003a07037211 */ /* 0x001fe400078e10ff */
[----:B------:R-:W-:-:S03]  /*6fb0*/  ISETP.GE.AND P0, PT, R9, R6, PT ;  /* 0x000000060900720c */ /* 0x000fc60003f06270 */
[----:B------:R-:W-:-:S05]  /*6fc0*/  IMAD.WIDE R2, R3, 0x4, R4 ;  /* 0x0000000403027825 */ /* 0x000fca00078e0204 */
[----:B------:R0:W-:Y:S05]  /*6fd0*/  STG.E desc[UR8][R2.64], R119 ;  /* 0x0000007702007986 */ /* 0x0001ea000c101908 */
[----:B------:R-:W-:Y:S05]  /*6fe0*/  @P0 EXIT ;  /* 0x000000000000094d */ /* 0x000fea0003800000 */
[----:B0-----:R-:W-:Y:S02]  /*6ff0*/  IADD3 R3, PT, PT, R57, 0xc, RZ ;  /* 0x0000000c39037810 */ /* 0x001fe40007ffe0ff */
[----:B------:R-:W-:Y:S02]  /*7000*/  LEA R0, R7, R58, 0x3 ;  /* 0x0000003a07007211 */ /* 0x000fe400078e18ff */
[----:B------:R-:W-:-:S03]  /*7010*/  ISETP.GE.AND P0, PT, R3, R6, PT ;  /* 0x000000060300720c */ /* 0x000fc60003f06270 */
[----:B------:R-:W-:-:S05]  /*7020*/  IMAD.WIDE R2, R0, 0x4, R4 ;  /* 0x0000000400027825 */ /* 0x000fca00078e0204 */
[----:B------:R0:W-:Y:S05]  /*7030*/  STG.E desc[UR8][R2.64], R121 ;  /* 0x0000007902007986 */ /* 0x0001ea000c101908 */
        /* <DEDUP_REMOVED lines=67> */
[----:B------:R-:W-:Y:S02]  /*7470*/  IADD3 R57, PT, PT, R57, 0x3c, RZ ;  /* 0x0000003c39397810 */ /* 0x000fe40007ffe0ff */
[----:B------:R-:W-:Y:S02]  /*7480*/  LEA R58, R7, R58, 0x3 ;  /* 0x0000003a073a7211 */ /* 0x000fe400078e18ff */
[----:B------:R-:W-:-:S03]  /*7490*/  ISETP.GE.AND P0, PT, R57, R6, PT ;  /* 0x000000063900720c */ /* 0x000fc60003f06270 */
[----:B0-----:R-:W-:-:S05]  /*74a0*/  IMAD.WIDE R2, R58, 0x4, R4 ;  /* 0x000000043a027825 */ /* 0x001fca00078e0204 */
[----:B------:R0:W-:Y:S05]  /*74b0*/  STG.E desc[UR8][R2.64], R145 ;  /* 0x0000009102007986 */ /* 0x0001ea000c101908 */
[----:B------:R-:W-:Y:S05]  /*74c0*/  @P0 EXIT ;  /* 0x000000000000094d */ /* 0x000fea0003800000 */
[----:B0-----:R-:W-:-:S05]  /*74d0*/  LEA R3, R7, R58, 0x2 ;  /* 0x0000003a07037211 */ /* 0x001fca00078e10ff */
[----:B------:R-:W-:-:S05]  /*74e0*/  IMAD.WIDE R2, R3, 0x4, R4 ;  /* 0x0000000403027825 */ /* 0x000fca00078e0204 */
[----:B------:R-:W-:Y:S01]  /*74f0*/  STG.E desc[UR8][R2.64], R147 ;  /* 0x0000009302007986 */ /* 0x000fe2000c101908 */
[----:B------:R-:W-:Y:S05]  /*7500*/  EXIT ;  /* 0x000000000000794d */ /* 0x000fea0003800000 */
.L_x_4:
[----:B------:R-:W-:-:S00]  /*7510*/  BRA `(.L_x_4) ;  /* 0xfffffffc00fc7947 */ /* 0x000fc0000383ffff */
[----:B------:R-:W-:-:S00]  /*7520*/  NOP ;  /* 0x0000000000007918 */ /* 0x000fc00000000000 */
        /* <DEDUP_REMOVED lines=13> */
.L_x_61:


//--------------------- .text.matrixSigmoid       --------------------------
	.section	.text.matrixSigmoid,"ax",@progbits
	.align	128
        .global         matrixSigmoid
        .type           matrixSigmoid,@function
        .size           matrixSigmoid,(.L_x_60 - matrixSigmoid)
        .other          matrixSigmoid,@"STO_CUDA_ENTRY STV_DEFAULT"
matrixSigmoid:
.text.matrixSigmoid:
[----:B------:R-:W-:Y:S01]  /*0000*/  LDC R1, c[0x0][0x37c] ;  /* 0x0000df00ff017b82 */ /* 0x000fe20000000800 */
[----:B------:R-:W0:Y:S07]  /*0010*/  S2R R3, SR_TID.Y ;  /* 0x0000000000037919 */ /* 0x000e2e0000002200 */
[----:B------:R-:W0:Y:S01]  /*0020*/  S2UR UR4, SR_CTAID.Y ;  /* 0x00000000000479c3 */ /* 0x000e220000002600 */
[----:B------:R-:W1:Y:S01]  /*0030*/  LDCU.64 UR6, c[0x0][0x390] ;  /* 0x00007200ff0677ac */ /* 0x000e620008000a00 */
[----:B------:R-:W2:Y:S06]  /*0040*/  S2R R0, SR_TID.X ;  /* 0x0000000000007919 */ /* 0x000eac0000002100 */
[----:B------:R-:W0:Y:S08]  /*0050*/  LDC R4, c[0x0][0x364] ;  /* 0x0000d900ff047b82 */ /* 0x000e300000000800 */
[----:B------:R-:W2:Y:S08]  /*0060*/  S2UR UR5, SR_CTAID.X ;  /* 0x00000000000579c3 */ /* 0x000eb00000002500 */
[----:B------:R-:W2:Y:S01]  /*0070*/  LDC R5, c[0x0][0x360] ;  /* 0x0000d800ff057b82 */ /* 0x000ea20000000800 */
[----:B0-----:R-:W-:-:S05]  /*0080*/  IMAD R4, R4, UR4, R3 ;  /* 0x0000000404047c24 */ /* 0x001fca000f8e0203 */
[----:B-1----:R-:W-:Y:S01]  /*0090*/  ISETP.GE.AND P0, PT, R4, UR6, PT ;  /* 0x0000000604007c0c */ /* 0x002fe2000bf06270 */
[----:B--2---:R-:W-:-:S05]  /*00a0*/  IMAD R5, R5, UR5, R0 ;  /* 0x0000000505057c24 */ /* 0x004fca000f8e0200 */
[----:B------:R-:W-:-:S13]  /*00b0*/  ISETP.GE.OR P0, PT, R5, UR7, P0 ;  /* 0x0000000705007c0c */ /* 0x000fda0008706670 */
[----:B------:R-:W-:Y:S05]  /*00c0*/  @P0 EXIT ;  /* 0x000000000000094d */ /* 0x000fea0003800000 */
[----:B------:R-:W0:Y:S01]  /*00d0*/  LDC.64 R2, c[0x0][0x380] ;  /* 0x0000e000ff027b82 */ /* 0x000e220000000a00 */
[----:B------:R-:W1:Y:S01]  /*00e0*/  LDCU.64 UR4, c[0x0][0x358] ;  /* 0x00006b00ff0477ac */ /* 0x000e620008000a00 */
[----:B------:R-:W-:-:S04]  /*00f0*/  IMAD R5, R4, UR7, R5 ;  /* 0x0000000704057c24 */ /* 0x000fc8000f8e0205 */
[----:B0-----:R-:W-:-:S06]  /*0100*/  IMAD.WIDE R2, R5, 0x4, R2 ;  /* 0x0000000405027825 */ /* 0x001fcc00078e0202 */
[----:B-1----:R-:W2:Y:S01]  /*0110*/  LDG.E R2, desc[UR4][R2.64] ;  /* 0x0000000402027981 */ /* 0x002ea2000c1e1900 */
[----:B------:R-:W-:Y:S01]  /*0120*/  HFMA2 R7, -RZ, RZ, 0.96630859375, -0.0022525787353515625 ;  /* 0x3bbb989dff077431 */ /* 0x000fe200000001ff */
[----:B------:R-:W-:Y:S01]  /*0130*/  MOV R9, 0x437c0000 ;  /* 0x437c000000097802 */ /* 0x000fe20000000f00 */
[----:B------:R-:W-:Y:S03]  /*0140*/  BSSY.RECONVERGENT B1, `(.L_x_5) ;  /* 0x0000015000017945 */ /* 0x000fe60003800200 */
[----:B--2---:R-:W-:-:S04]  /*0150*/  FFMA.SAT R0, R2, -R7, 0.5 ;  /* 0x3f00000002007423 */ /* 0x004fc80000002807 */
[----:B------:R-:W-:-:S04]  /*0160*/  FFMA.RM R0, R0, R9, 12582913 ;  /* 0x4b40000100007423 */ /* 0x000fc80000004009 */
[C---:B------:R-:W-:Y:S01]  /*0170*/  FADD R7, R0.reuse, -12583039 ;  /* 0xcb40007f00077421 */ /* 0x040fe20000000000 */
[----:B------:R-:W-:-:S03]  /*0180*/  SHF.L.U32 R0, R0, 0x17, RZ ;  /* 0x0000001700007819 */ /* 0x000fc600000006ff */
[----:B------:R-:W-:-:S04]  /*0190*/  FFMA R7, R2, -1.4426950216293334961, -R7 ;  /* 0xbfb8aa3b02077823 */ /* 0x000fc80000000807 */
[----:B------:R-:W-:-:S06]  /*01a0*/  FFMA R7, R2, -1.925963033500011079e-08, R7 ;  /* 0xb2a5706002077823 */ /* 0x000fcc0000000007 */
[----:B------:R-:W0:Y:S02]  /*01b0*/  MUFU.EX2 R7, R7 ;  /* 0x0000000700077308 */ /* 0x000e240000000800 */
[----:B0-----:R-:W-:-:S05]  /*01c0*/  FFMA R0, R0, R7, 1 ;  /* 0x3f80000000007423 */ /* 0x001fca0000000007 */
[----:B------:R-:W-:-:S04]  /*01d0*/  IADD3 R2, PT, PT, R0, 0x1800000, RZ ;  /* 0x0180000000027810 */ /* 0x000fc80007ffe0ff */
[----:B------:R-:W-:-:S04]  /*01e0*/  LOP3.LUT R2, R2, 0x7f800000, RZ, 0xc0, !PT ;  /* 0x7f80000002027812 */ /* 0x000fc800078ec0ff */
[----:B------:R-:W-:-:S13]  /*01f0*/  ISETP.GT.U32.AND P0, PT, R2, 0x1ffffff, PT ;  /* 0x01ffffff0200780c */ /* 0x000fda0003f04070 */
[----:B------:R-:W-:Y:S05]  /*0200*/  @P0 BRA `(.L_x_6) ;  /* 0x0000000000100947 */ /* 0x000fea0003800000 */
[----:B------:R-:W-:-:S07]  /*0210*/  MOV R8, 0x230 ;  /* 0x0000023000087802 */ /* 0x000fce0000000f00 */
[----:B------:R-:W-:Y:S05]  /*0220*/  CALL.REL.NOINC `($__internal_0_$__cuda_sm20_rcp_rn_f32_slowpath) ;  /* 0x0000002000807944 */ /* 0x000fea0003c00000 */
[----:B------:R-:W-:Y:S01]  /*0230*/  MOV R7, R9 ;  /* 0x0000000900077202 */ /* 0x000fe20000000f00 */
[----:B------:R-:W-:Y:S06]  /*0240*/  BRA `(.L_x_7) ;  /* 0x0000000000107947 */ /* 0x000fec0003800000 */
.L_x_6:
[----:B------:R-:W0:Y:S02]  /*0250*/  MUFU.RCP R7, R0 ;  /* 0x0000000000077308 */ /* 0x000e240000001000 */
[----:B0-----:R-:W-:-:S04]  /*0260*/  FFMA R2, R0, R7, -1 ;  /* 0xbf80000000027423 */ /* 0x001fc80000000007 */
[----:B------:R-:W-:-:S04]  /*0270*/  FADD.FTZ R2, -R2, -RZ ;  /* 0x800000ff02027221 */ /* 0x000fc80000010100 */
[----:B------:R-:W-:-:S07]  /*0280*/  FFMA R7, R7, R2, R7 ;  /* 0x0000000207077223 */ /* 0x000fce0000000007 */
.L_x_7:
[----:B------:R-:W-:Y:S05]  /*0290*/  BSYNC.RECONVERGENT B1 ;  /* 0x0000000000017941 */ /* 0x000fea0003800200 */
.L_x_5:
[----:B------:R-:W0:Y:S01]  /*02a0*/  LDCU UR6, c[0x0][0x390] ;  /* 0x00007200ff0677ac */ /* 0x000e220008000800 */
[----:B------:R-:W1:Y:S01]  /*02b0*/  LDC.64 R2, c[0x0][0x388] ;  /* 0x0000e200ff027b82 */ /* 0x000e620000000a00 */
[----:B------:R-:W-:-:S04]  /*02c0*/  IADD3 R0, PT, PT, R4, 0x4, RZ ;  /* 0x0000000404007810 */ /* 0x000fc80007ffe0ff */
[----:B0-----:R-:W-:Y:S01]  /*02d0*/  ISETP.GE.U32.AND P0, PT, R0, UR6, PT ;  /* 0x0000000600007c0c */ /* 0x001fe2000bf06070 */
[----:B-1----:R-:W-:-:S05]  /*02e0*/  IMAD.WIDE R2, R5, 0x4, R2 ;  /* 0x0000000405027825 */ /* 0x002fca00078e0202 */
[----:B------:R0:W-:Y:S07]  /*02f0*/  STG.E desc[UR4][R2.64], R7 ;  /* 0x0000000702007986 */ /* 0x0001ee000c101904 */
[----:B------:R-:W-:Y:S05]  /*0300*/  @P0 EXIT ;  /* 0x000000000000094d */ /* 0x000fea0003800000 */
[----:B------:R-:W1:Y:S08]  /*0310*/  LDC R6, c[0x0][0x394] ;  /* 0x0000e500ff067b82 */ /* 0x000e700000000800 */
[----:B0-----:R-:W0:Y:S01]  /*0320*/  LDC.64 R2, c[0x0][0x380] ;  /* 0x0000e000ff027b82 */ /* 0x001e220000000a00 */
[----:B-1----:R-:W-:-:S05]  /*0330*/  LEA R6, R6, R5, 0x2 ;  /* 0x0000000506067211 */ /* 0x002fca00078e10ff */
[----:B0-----:R-:W-:-:S06]  /*0340*/  IMAD.WIDE R2, R6, 0x4, R2 ;  /* 0x0000000406027825 */ /* 0x001fcc00078e0202 */
[----:B------:R-:W2:Y:S01]  /*0350*/  LDG.E R2, desc[UR4][R2.64] ;  /* 0x0000000402027981 */ /* 0x000ea2000c1e1900 */
        /* <DEDUP_REMOVED lines=17> */
[----:B------:R-:W-:Y:S05]  /*0470*/  BRA `(.L_x_10) ;  /* 0x0000000000107947 */ /* 0x000fea0003800000 */
.L_x_9:
[----:B------:R-:W0:Y:S02]  /*0480*/  MUFU.RCP R9, R0 ;  /* 0x0000000000097308 */ /* 0x000e240000001000 */
[----:B0-----:R-:W-:-:S04]  /*0490*/  FFMA R2, R0, R9, -1 ;  /* 0xbf80000000027423 */ /* 0x001fc80000000009 */
[----:B------:R-:W-:-:S04]  /*04a0*/  FADD.FTZ R2, -R2, -RZ ;  /* 0x800000ff02027221 */ /* 0x000fc80000010100 */
[----:B------:R-:W-:-:S07]  /*04b0*/  FFMA R9, R9, R2, R9 ;  /* 0x0000000209097223 */ /* 0x000fce0000000009 */
.L_x_10:
[----:B------:R-:W-:Y:S05]  /*04c0*/  BSYNC.RECONVERGENT B1 ;  /* 0x0000000000017941 */ /* 0x000fea0003800200 */
.L_x_8:
[----:B------:R-:W0:Y:S01]  /*04d0*/  LDCU UR6, c[0x0][0x390] ;  /* 0x00007200ff0677ac */ /* 0x000e220008000800 */
[----:B------:R-:W1:Y:S01]  /*04e0*/  LDC.64 R2, c[0x0][0x388] ;  /* 0x0000e200ff027b82 */ /* 0x000e620000000a00 */
[----:B------:R-:W-:-:S04]  /*04f0*/  IADD3 R0, PT, PT, R4, 0x8, RZ ;  /* 0x0000000804007810 */ /* 0x000fc80007ffe0ff */
[----:B0-----:R-:W-:Y:S01]  /*0500*/  ISETP.GE.U32.AND P0, PT, R0, UR6, PT ;  /* 0x0000000600007c0c */ /* 0x001fe2000bf06070 */
[----:B-1----:R-:W-:-:S05]  /*0510*/  IMAD.WIDE R6, R6, 0x4, R2 ;  /* 0x0000000406067825 */ /* 0x002fca00078e0202 */
[----:B------:R0:W-:Y:S07]  /*0520*/  STG.E desc[UR4][R6.64], R9 ;  /* 0x0000000906007986 */ /* 0x0001ee000c101904 */
[----:B------:R-:W-:Y:S05]  /*0530*/  @P0 EXIT ;  /* 0x000000000000094d */ /* 0x000fea0003800000 */
[----:B0-----:R-:W0:Y:S08]  /*0540*/  LDC R6, c[0x0][0x394] ;  /* 0x0000e500ff067b82 */ /* 0x001e300000000800 */
[----:B------:R-:W1:Y:S01]  /*0550*/  LDC.64 R2, c[0x0][0x380] ;  /* 0x0000e000ff027b82 */ /* 0x000e620000000a00 */
[----:B0-----:R-:W-:-:S05]  /*0560*/  LEA R6, R6, R5, 0x3 ;  /* 0x0000000506067211 */ /* 0x001fca00078e18ff */
[----:B-1----:R-:W-:-:S06]  /*0570*/  IMAD.WIDE R2, R6, 0x4, R2 ;  /* 0x0000000406027825 */ /* 0x002fcc00078e0202 */
[----:B------:R-:W2:Y:S01]  /*0580*/  LDG.E R2, desc[UR4][R2.64] ;  /* 0x0000000402027981 */ /* 0x000ea2000c1e1900 */
[----:B------:R-:W-:Y:S01]  /*0590*/  HFMA2 R7, -RZ, RZ, 0.96630859375, -0.0022525787353515625 ;  /* 0x3bbb989dff077431 */ /* 0x000fe200000001ff */
[----:B------:R-:W-:Y:S01]  /*05a0*/  MOV R9, 0x437c0000 ;  /* 0x437c000000097802 */ /* 0x000fe20000000f00 */
[----:B------:R-:W-:Y:S03]  /*05b0*/  BSSY.RECONVERGENT B1, `(.L_x_11) ;  /* 0x0000015000017945 */ /* 0x000fe60003800200 */
[----:B--2---:R-:W-:-:S04]  /*05c0*/  FFMA.SAT R0, R2, -R7, 0.5 ;  /* 0x3f00000002007423 */ /* 0x004fc80000002807 */
[----:B------:R-:W-:-:S04]  /*05d0*/  FFMA.RM R0, R0, R9, 12582913 ;  /* 0x4b40000100007423 */ /* 0x000fc80000004009 */
[C---:B------:R-:W-:Y:S01]  /*05e0*/  FADD R7, R0.reuse, -12583039 ;  /* 0xcb40007f00077421 */ /* 0x040fe20000000000 */
[----:B------:R-:W-:-:S03]  /*05f0*/  IMAD.SHL.U32 R0, R0, 0x800000, RZ ;  /* 0x0080000000007824 */ /* 0x000fc600078e00ff */
        /* <DEDUP_REMOVED lines=12> */
.L_x_12:
[----:B------:R-:W0:Y:S02]  /*06c0*/  MUFU.RCP R7, R0 ;  /* 0x0000000000077308 */ /* 0x000e240000001000 */
[----:B0-----:R-:W-:-:S04]  /*06d0*/  FFMA R2, R0, R7, -1 ;  /* 0xbf80000000027423 */ /* 0x001fc80000000007 */
[----:B------:R-:W-:-:S04]  /*06e0*/  FADD.FTZ R2, -R2, -RZ ;  /* 0x800000ff02027221 */ /* 0x000fc80000010100 */
[----:B------:R-:W-:-:S07]  /*06f0*/  FFMA R7, R7, R2, R7 ;  /* 0x0000000207077223 */ /* 0x000fce0000000007 */
.L_x_13:
[----:B------:R-:W-:Y:S05]  /*0700*/  BSYNC.RECONVERGENT B1 ;  /* 0x0000000000017941 */ /* 0x000fea0003800200 */
.L_x_11:
        /* <DEDUP_REMOVED lines=30> */
.L_x_15:
[----:B------:R-:W0:Y:S02]  /*08f0*/  MUFU.RCP R9, R0 ;  /* 0x0000000000097308 */ /* 0x000e240000001000 */
[----:B0-----:R-:W-:-:S04]  /*0900*/  FFMA R2, R0, R9, -1 ;  /* 0xbf80000000027423 */ /* 0x001fc80000000009 */
[----:B------:R-:W-:-:S04]  /*0910*/  FADD.FTZ R2, -R2, -RZ ;  /* 0x800000ff02027221 */ /* 0x000fc80000010100 */
[----:B------:R-:W-:-:S07]  /*0920*/  FFMA R9, R9, R2, R9 ;  /* 0x0000000209097223 */ /* 0x000fce0000000009 */
.L_x_16:
[----:B------:R-:W-:Y:S05]  /*0930*/  BSYNC.RECONVERGENT B1 ;  /* 0x0000000000017941 */ /* 0x000fea0003800200 */
.L_x_14:
        /* <DEDUP_REMOVED lines=22> */
[----:B0-----:R-:W-:-:S04]  /*0aa0*/  FFMA R0, R0, R7, 1 ;  /* 0x3f80000000007423 */ /* 0x001fc80000000007 */
[----:B------:R-:W-:-:S05]  /*0ab0*/  VIADD R2, R0, 0x1800000 ;  /* 0x0180000000027836 */ /* 0x000fca0000000000 */
[----:B------:R-:W-:-:S04]  /*0ac0*/  LOP3.LUT R2, R2, 0x7f800000, RZ, 0xc0, !PT ;  /* 0x7f80000002027812 */ /* 0x000fc800078ec0ff */
[----:B------:R-:W-:-:S13]  /*0ad0*/  ISETP.GT.U32.AND P0, PT, R2, 0x1ffffff, PT ;  /* 0x01ffffff0200780c */ /* 0x000fda0003f04070 */
[----:B------:R-:W-:Y:S05]  /*0ae0*/  @P0 BRA `(.L_x_18) ;  /* 0x0000000000100947 */ /* 0x000fea0003800000 */
[----:B------:R-:W-:-:S07]  /*0af0*/  MOV R8, 0xb10 ;  /* 0x00000b1000087802 */ /* 0x000fce0000000f00 */
[----:B------:R-:W-:Y:S05]  /*0b00*/  CALL.REL.NOINC `($__internal_0_$__cuda_sm20_rcp_rn_f32_slowpath) ;  /* 0x0000001800487944 */ /* 0x000fea0003c00000 */
[----:B------:R-:W-:Y:S01]  /*0b10*/  MOV R7, R9 ;  /* 0x0000000900077202 */ /* 0x000fe20000000f00 */
[----:B------:R-:W-:Y:S06]  /*0b20*/  BRA `(.L_x_19) ;  /* 0x0000000000107947 */ /* 0x000fec0003800000 */
.L_x_18:
[----:B------:R-:W0:Y:S02]  /*0b30*/  MUFU.RCP R7, R0 ;  /* 0x0000000000077308 */ /* 0x000e240000001000 */
[----:B0-----:R-:W-:-:S04]  /*0b40*/  FFMA R2, R0, R7, -1 ;  /* 0xbf80000000027423 */ /* 0x001fc80000000007 */
[----:B------:R-:W-:-:S04]  /*0b50*/  FADD.FTZ R2, -R2, -RZ ;  /* 0x800000ff02027221 */ /* 0x000fc80000010100 */
[----:B------:R-:W-:-:S07]  /*0b60*/  FFMA R7, R7, R2, R7 ;  /* 0x0000000207077223 */ /* 0x000fce0000000007 */
.L_x_19:
[----:B------:R-:W-:Y:S05]  /*0b70*/  BSYNC.RECONVERGENT B1 ;  /* 0x0000000000017941 */ /* 0x000fea0003800200 */
.L_x_17:
        /* <DEDUP_REMOVED lines=30> */
.L_x_21:
[----:B------:R-:W0:Y:S02]  /*0d60*/  MUFU.RCP R9, R0 ;  /* 0x0000000000097308 */ /* 0x000e240000001000 */
[----:B0-----:R-:W-:-:S04]  /*0d70*/  FFMA R2, R0, R9, -1 ;  /* 0xbf80000000027423 */ /* 0x001fc80000000009 */
[----:B------:R-:W-:-:S04]  /*0d80*/  FADD.FTZ R2, -R2, -RZ ;  /* 0x800000ff02027221 */ /* 0x000fc80000010100 */
[----:B------:R-:W-:-:S07]  /*0d90*/  FFMA R9, R9, R2, R9 ;  /* 0x0000000209097223 */ /* 0x000fce0000000009 */
.L_x_22:
[----:B------:R-:W-:Y:S05]  /*0da0*/  BSYNC.RECONVERGENT B1 ;  /* 0x0000000000017941 */ /* 0x000fea0003800200 */
.L_x_20:
        /* <DEDUP_REMOVED lines=29> */
[----:B------:R-:W-:Y:S01]  /*0f80*/  IMAD.MOV.U32 R7, RZ, RZ, R9 ;  /* 0x000000ffff077224 */ /* 0x000fe200078e0009 */
[----:B------:R-:W-:Y:S06]  /*0f90*/  BRA `(.L_x_25) ;  /* 0x0000000000107947 */ /* 0x000fec0003800000 */
.L_x_24:
[----:B------:R-:W0:Y:S02]  /*0fa0*/  MUFU.RCP R7, R0 ;  /* 0x0000000000077308 */ /* 0x000e240000001000 */
[----:B0-----:R-:W-:-:S04]  /*0fb0*/  FFMA R2, R0, R7, -1 ;  /* 0xbf80000000027423 */ /* 0x001fc80000000007 */
[----:B------:R-:W-:-:S04]  /*0fc0*/  FADD.FTZ R2, -R2, -RZ ;  /* 0x800000ff02027221 */ /* 0x000fc80000010100 */
[----:B------:R-:W-:-:S07]  /*0fd0*/  FFMA R7, R7, R2, R7 ;  /* 0x0000000207077223 */ /* 0x000fce0000000007 */
.L_x_25:
[----:B------:R-:W-:Y:S05]  /*0fe0*/  BSYNC.RECONVERGENT B1 ;  /* 0x0000000000017941 */ /* 0x000fea0003800200 */
.L_x_23:
        /* <DEDUP_REMOVED lines=30> */
.L_x_27:
[----:B------:R-:W0:Y:S02]  /*11d0*/  MUFU.RCP R9, R0 ;  /* 0x0000000000097308 */ /* 0x000e240000001000 */
[----:B0-----:R-:W-:-:S04]  /*11e0*/  FFMA R2, R0, R9, -1 ;  /* 0xbf80000000027423 */ /* 0x001fc80000000009 */
[----:B------:R-:W-:-:S04]  /*11f0*/  FADD.FTZ R2, -R2, -RZ ;  /* 0x800000ff02027221 */ /* 0x000fc80000010100 */
[----:B------:R-:W-:-:S07]  /*1200*/  FFMA R9, R9, R2, R9 ;  /* 0x0000000209097223 */ /* 0x000fce0000000009 */
.L_x_28:
[----:B------:R-:W-:Y:S05]  /*1210*/  BSYNC.RECONVERGENT B1 ;  /* 0x0000000000017941 */ /* 0x000fea0003800200 */
.L_x_26:
        /* <DEDUP_REMOVED lines=8> */
[----:B------:R-:W2:Y:S01]  /*12a0*/  LDC.64 R2, c[0x0][0x380] ;  /* 0x0000e000ff027b82 */ /* 0x000ea20000000a00 */
[----:B-1----:R-:W-:-:S05]  /*12b0*/  LEA R5, R0, R5, 0x5 ;  /* 0x0000000500057211 */ /* 0x002fca00078e28ff */
[----:B--2---:R-:W-:-:S06]  /*12c0*/  IMAD.WIDE R2, R5, 0x4, R2 ;  /* 0x0000000405027825 */ /* 0x004fcc00078e0202 */
[----:B------:R-:W2:Y:S01]  /*12d0*/  LDG.E R2, desc[UR4][R2.64] ;  /* 0x0000000402027981 */ /* 0x000ea2000c1e1900 */
[----:B0-----:R-:W-:Y:S01]  /*12e0*/  HFMA2 R7, -RZ, RZ, 0.96630859375, -0.0022525787353515625 ;  /* 0x3bbb989dff077431 */ /* 0x001fe200000001ff */
        /* <DEDUP_REMOVED lines=18> */
.L_x_30:
[----:B------:R-:W0:Y:S02]  /*1410*/  MUFU.RCP R7, R0 ;  /* 0x0000000000077308 */ /* 0x000e240000001000 */
[----:B0-----:R-:W-:-:S04]  /*1420*/  FFMA R2, R0, R7, -1 ;  /* 0xbf80000000027423 */ /* 0x001fc80000000007 */
[----:B------:R-:W-:-:S04]  /*1430*/  FADD.FTZ R2, -R2, -RZ ;  /* 0x800000ff02027221 */ /* 0x000fc80000010100 */
[----:B------:R-:W-:-:S07]  /*1440*/  FFMA R7, R7, R2, R7 ;  /* 0x0000000207077223 */ /* 0x000fce0000000007 */
.L_x_31:
[----:B------:R-:W-:Y:S05]  /*1450*/  BSYNC.RECONVERGENT B1 ;  /* 0x0000000000017941 */ /* 0x000fea0003800200 */
.L_x_29:
[----:B------:R-:W0:Y:S01]  /*1460*/  LDCU UR6, c[0x0][0x390] ;  /* 0x00007200ff0677ac */ /* 0x000e220008000800 */
[----:B------:R-:W1:Y:S01]  /*1470*/  LDC.64 R2, c[0x0][0x388] ;  /* 0x0000e200ff027b82 */ /* 0x000e620000000a00 */
[----:B------:R-:W-:-:S05]  /*1480*/  VIADD R0, R4, 0x24 ;  /* 0x0000002404007836 */ /* 0x000fca0000000000 */
        /* <DEDUP_REMOVED lines=27> */
.L_x_33:
[----:B------:R-:W0:Y:S02]  /*1640*/  MUFU.RCP R9, R0 ;  /* 0x0000000000097308 */ /* 0x000e240000001000 */
[----:B0-----:R-:W-:-:S04]  /*1650*/  FFMA R2, R0, R9, -1 ;  /* 0xbf80000000027423 */ /* 0x001fc80000000009 */
[----:B------:R-:W-:-:S04]  /*1660*/  FADD.FTZ R2, -R2, -RZ ;  /* 0x800000ff02027221 */ /* 0x000fc80000010100 */
[----:B------:R-:W-:-:S07]  /*1670*/  FFMA R9, R9, R2, R9 ;  /* 0x0000000209097223 */ /* 0x000fce0000000009 */
.L_x_34:
[----:B------:R-:W-:Y:S05]  /*1680*/  BSYNC.RECONVERGENT B1 ;  /* 0x0000000000017941 */ /* 0x000fea0003800200 */
.L_x_32:
        /* <DEDUP_REMOVED lines=31> */
.L_x_36:
[----:B------:R-:W0:Y:S02]  /*1880*/  MUFU.RCP R7, R0 ;  /* 0x0000000000077308 */ /* 0x000e240000001000 */
[----:B0-----:R-:W-:-:S04]  /*1890*/  FFMA R2, R0, R7, -1 ;  /* 0xbf80000000027423 */ /* 0x001fc80000000007 */
[----:B------:R-:W-:-:S04]  /*18a0*/  FADD.FTZ R2, -R2, -RZ ;  /* 0x800000ff02027221 */ /* 0x000fc80000010100 */
[----:B------:R-:W-:-:S07]  /*18b0*/  FFMA R7, R7, R2, R7 ;  /* 0x0000000207077223 */ /* 0x000fce0000000007 */
.L_x_37:
[----:B------:R-:W-:Y:S05]  /*18c0*/  BSYNC.RECONVERGENT B1 ;  /* 0x0000000000017941 */ /* 0x000fea0003800200 */
.L_x_35:
        /* <DEDUP_REMOVED lines=9> */
[----:B0-----:R-:W-:-:S04]  /*1960*/  IMAD R6, R7, 0x4, R6 ;  /* 0x0000000407067824 */ /* 0x001fc800078e0206 */
        /* <DEDUP_REMOVED lines=20> */
.L_x_39:
[----:B------:R-:W0:Y:S02]  /*1ab0*/  MUFU.RCP R9, R0 ;  /* 0x0000000000097308 */ /* 0x000e240000001000 */
[----:B0-----:R-:W-:-:S04]  /*1ac0*/  FFMA R2, R0, R9, -1 ;  /* 0xbf80000000027423 */ /* 0x001fc80000000009 */
[----:B------:R-:W-:-:S04]  /*1ad0*/  FADD.FTZ R2, -R2, -RZ ;  /* 0x800000ff02027221 */ /* 0x000fc80000010100 */
[----:B------:R-:W-:-:S07]  /*1ae0*/  FFMA R9, R9, R2, R9 ;  /* 0x0000000209097223 */ /* 0x000fce0000000009 */
.L_x_40:
[----:B------:R-:W-:Y:S05]  /*1af0*/  BSYNC.RECONVERGENT B1 ;  /* 0x0000000000017941 */ /* 0x000fea0003800200 */
.L_x_38:
        /* <DEDUP_REMOVED lines=31> */
.L_x_42:
[----:B------:R-:W0:Y:S02]  /*1cf0*/  MUFU.RCP R7, R0 ;  /* 0x0000000000077308 */ /* 0x000e240000001000 */
[----:B0-----:R-:W-:-:S04]  /*1d00*/  FFMA R2, R0, R7, -1 ;  /* 0xbf80000000027423 */ /* 0x001fc80000000007 */
[----:B------:R-:W-:-:S04]  /*1d10*/  FADD.FTZ R2, -R2, -RZ ;  /* 0x800000ff02027221 */ /* 0x000fc80000010100 */
[----:B------:R-:W-:-:S07]  /*1d20*/  FFMA R7, R7, R2, R7 ;  /* 0x0000000207077223 */ /* 0x000fce0000000007 */
.L_x_43:
[----:B------:R-:W-:Y:S05]  /*1d30*/  BSYNC.RECONVERGENT B1 ;  /* 0x0000000000017941 */ /* 0x000fea0003800200 */
.L_x_41:
        /* <DEDUP_REMOVED lines=12> */
[----:B------:R-:W-:Y:S02]  /*1e00*/  HFMA2 R9, -RZ, RZ, 3.7421875, 0 ;  /* 0x437c0000ff097431 */ /* 0x000fe400000001ff */
[----:B------:R-:W-:Y:S01]  /*1e10*/  IMAD.MOV.U32 R7, RZ, RZ, 0x3bbb989d ;  /* 0x3bbb989dff077424 */ /* 0x000fe200078e00ff */
        /* <DEDUP_REMOVED lines=16> */
.L_x_45:
[----:B------:R-:W0:Y:S02]  /*1f20*/  MUFU.RCP R9, R0 ;  /* 0x0000000000097308 */ /* 0x000e240000001000 */
[----:B0-----:R-:W-:-:S04]  /*1f30*/  FFMA R2, R0, R9, -1 ;  /* 0xbf80000000027423 */ /* 0x001fc80000000009 */
[----:B------:R-:W-:-:S04]  /*1f40*/  FADD.FTZ R2, -R2, -RZ ;  /* 0x800000ff02027221 */ /* 0x000fc80000010100 */
[----:B------:R-:W-:-:S07]  /*1f50*/  FFMA R9, R9, R2, R9 ;  /* 0x0000000209097223 */ /* 0x000fce0000000009 */
.L_x_46:
[----:B------:R-:W-:Y:S05]  /*1f60*/  BSYNC.RECONVERGENT B1 ;  /* 0x0000000000017941 */ /* 0x000fea0003800200 */
.L_x_44:
        /* <DEDUP_REMOVED lines=12> */
[----:B0-----:R-:W-:Y:S01]  /*2030*/  HFMA2 R9, -RZ, RZ, 3.7421875, 0 ;  /* 0x437c0000ff097431 */ /* 0x001fe200000001ff */
[----:B------:R-:W-:Y:S01]  /*2040*/  MOV R7, 0x3bbb989d ;  /* 0x3bbb989d00077802 */ /* 0x000fe20000000f00 */
[----:B------:R-:W-:Y:S04]  /*2050*/  BSSY.RECONVERGENT B1, `(.L_x_47) ;  /* 0x0000015000017945 */ /* 0x000fe80003800200 */
        /* <DEDUP_REMOVED lines=16> */
.L_x_48:
[----:B------:R-:W0:Y:S02]  /*2160*/  MUFU.RCP R7, R0 ;  /* 0x0000000000077308 */ /* 0x000e240000001000 */
[----:B0-----:R-:W-:-:S04]  /*2170*/  FFMA R2, R0, R7, -1 ;  /* 0xbf80000000027423 */ /* 0x001fc80000000007 */
[----:B------:R-:W-:-:S04]  /*2180*/  FADD.FTZ R2, -R2, -RZ ;  /* 0x800000ff02027221 */ /* 0x000fc80000010100 */
[----:B------:R-:W-:-:S07]  /*2190*/  FFMA R7, R7, R2, R7 ;  /* 0x0000000207077223 */ /* 0x000fce0000000007 */
.L_x_49:
[----:B------:R-:W-:Y:S05]  /*21a0*/  BSYNC.RECONVERGENT B1 ;  /* 0x0000000000017941 */ /* 0x000fea0003800200 */
.L_x_47:
        /* <DEDUP_REMOVED lines=31> */
.L_x_51:
[----:B------:R-:W0:Y:S02]  /*23a0*/  MUFU.RCP R7, R0 ;  /* 0x0000000000077308 */ /* 0x000e240000001000 */
[----:B0-----:R-:W-:-:S04]  /*23b0*/  FFMA R2, R0, R7, -1 ;  /* 0xbf80000000027423 */ /* 0x001fc80000000007 */
[----:B------:R-:W-:-:S04]  /*23c0*/  FADD.FTZ R2, -R2, -RZ ;  /* 0x800000ff02027221 */ /* 0x000fc80000010100 */
[----:B------:R-:W-:-:S07]  /*23d0*/  FFMA R7, R7, R2, R7 ;  /* 0x0000000207077223 */ /* 0x000fce0000000007 */
.L_x_52:
[----:B------:R-:W-:Y:S05]  /*23e0*/  BSYNC.RECONVERGENT B1 ;  /* 0x0000000000017941 */ /* 0x000fea0003800200 */
.L_x_50:
[----:B------:R-:W0:Y:S02]  /*23f0*/  LDC.64 R2, c[0x0][0x388] ;  /* 0x0000e200ff027b82 */ /* 0x000e240000000a00 */
[----:B0-----:R-:W-:-:S05]  /*2400*/  IMAD.WIDE R2, R5, 0x4, R2 ;  /* 0x0000000405027825 */ /* 0x001fca00078e0202 */
[----:B------:R-:W-:Y:S01]  /*2410*/  STG.E desc[UR4][R2.64], R7 ;  /* 0x0000000702007986 */ /* 0x000fe2000c101904 */
[----:B------:R-:W-:Y:S05]  /*2420*/  EXIT ;  /* 0x000000000000794d */ /* 0x000fea0003800000 */
        .weak           $__internal_0_$__cuda_sm20_rcp_rn_f32_slowpath
        .type           $__internal_0_$__cuda_sm20_rcp_rn_f32_slowpath,@function
        .size           $__internal_0_$__cuda_sm20_rcp_rn_f32_slowpath,(.L_x_60 - $__internal_0_$__cuda_sm20_rcp_rn_f32_slowpath)
$__internal_0_$__cuda_sm20_rcp_rn_f32_slowpath:
[----:B------:R-:W-:Y:S01]  /*2430*/  SHF.L.U32 R2, R0, 0x1, RZ ;  /* 0x0000000100027819 */ /* 0x000fe200000006ff */
[----:B------:R-:W-:Y:S03]  /*2440*/  BSSY.RECONVERGENT B0, `(.L_x_53) ;  /* 0x0000030000007945 */ /* 0x000fe60003800200 */
[----:B------:R-:W-:-:S04]  /*2450*/  SHF.R.U32.HI R2, RZ, 0x18, R2 ;  /* 0x00000018ff027819 */ /* 0x000fc80000011602 */
[----:B------:R-:W-:-:S13]  /*2460*/  ISETP.NE.U32.AND P0, PT, R2, RZ, PT ;  /* 0x000000ff0200720c */ /* 0x000fda0003f05070 */
[----:B------:R-:W-:Y:S05]  /*2470*/  @P0 BRA `(.L_x_54) ;  /* 0x0000000000280947 */ /* 0x000fea0003800000 */
[----:B------:R-:W-:-:S04]  /*2480*/  SHF.L.U32 R2, R0, 0x1, RZ ;  /* 0x0000000100027819 */ /* 0x000fc800000006ff */
[----:B------:R-:W-:-:S13]  /*2490*/  ISETP.NE.AND P0, PT, R2, RZ, PT ;  /* 0x000000ff0200720c */ /* 0x000fda0003f05270 */
[----:B------:R-:W-:Y:S01]  /*24a0*/  @P0 FFMA R9, R0, 1.84467440737095516160e+19, RZ ;  /* 0x5f80000000090823 */ /* 0x000fe200000000ff */
[----:B------:R-:W-:Y:S08]  /*24b0*/  @!P0 MUFU.RCP R3, R0 ;  /* 0x0000000000038308 */ /* 0x000ff00000001000 */
[----:B------:R-:W0:Y:S02]  /*24c0*/  @P0 MUFU.RCP R2, R9 ;  /* 0x0000000900020308 */ /* 0x000e240000001000 */
[----:B0-----:R-:W-:-:S04]  /*24d0*/  @P0 FFMA R10, R9, R2, -1 ;  /* 0xbf800000090a0423 */ /* 0x001fc80000000002 */
[----:B------:R-:W-:-:S04]  /*24e0*/  @P0 FADD.FTZ R11, -R10, -RZ ;  /* 0x800000ff0a0b0221 */ /* 0x000fc80000010100 */
[----:B------:R-:W-:-:S04]  /*24f0*/  @P0 FFMA R2, R2, R11, R2 ;  /* 0x0000000b02020223 */ /* 0x000fc80000000002 */
[----:B------:R-:W-:Y:S01]  /*2500*/  @P0 FFMA R3, R2, 1.84467440737095516160e+19, RZ ;  /* 0x5f80000002030823 */ /* 0x000fe200000000ff */
[----:B------:R-:W-:Y:S06]  /*2510*/  BRA `(.L_x_55) ;  /* 0x0000000000887947 */ /* 0x000fec0003800000 */
.L_x_54:
[----:B------:R-:W-:-:S04]  /*2520*/  IADD3 R3, PT, PT, R2, -0xfd, RZ ;  /* 0xffffff0302037810 */ /* 0x000fc80007ffe0ff */
[----:B------:R-:W-:-:S13]  /*2530*/  ISETP.GT.U32.AND P0, PT, R3, 0x1, PT ;  /* 0x000000010300780c */ /* 0x000fda0003f04070 */
[----:B------:R-:W-:Y:S05]  /*2540*/  @P0 BRA `(.L_x_56) ;  /* 0x0000000000780947 */ /* 0x000fea0003800000 */
[----:B------:R-:W-:Y:S01]  /*2550*/  LOP3.LUT R9, R0, 0x7fffff, RZ, 0xc0, !PT ;  /* 0x007fffff00097812 */ /* 0x000fe200078ec0ff */
[----:B------:R-:W-:-:S03]  /*2560*/  HFMA2 R14, -RZ, RZ, 0, 1.78813934326171875e-07 ;  /* 0x00000003ff0e7431 */ /* 0x000fc600000001ff */
[----:B------:R-:W-:-:S04]  /*2570*/  LOP3.LUT R9, R9, 0x3f800000, RZ, 0xfc, !PT ;  /* 0x3f80000009097812 */ /* 0x000fc800078efcff */
[----:B------:R-:W0:Y:S01]  /*2580*/  MUFU.RCP R10, R9 ;  /* 0x00000009000a7308 */ /* 0x000e220000001000 */
[----:B------:R-:W-:Y:S01]  /*2590*/  SHF.L.U32 R13, R14, R3, RZ ;  /* 0x000000030e0d7219 */ /* 0x000fe200000006ff */
[----:B0-----:R-:W-:-:S04]  /*25a0*/  FFMA R11, R9, R10, -1 ;  /* 0xbf800000090b7423 */ /* 0x001fc8000000000a */
[----:B------:R-:W-:-:S04]  /*25b0*/  FADD.FTZ R11, -R11, -RZ ;  /* 0x800000ff0b0b7221 */ /* 0x000fc80000010100 */
[CCC-:B------:R-:W-:Y:S01]  /*25c0*/  FFMA.RM R12, R10.reuse, R11.reuse, R10.reuse ;  /* 0x0000000b0a0c7223 */ /* 0x1c0fe2000000400a */
[----:B------:R-:W-:-:S04]  /*25d0*/  FFMA.RP R11, R10, R11, R10 ;  /* 0x0000000b0a0b7223 */ /* 0x000fc8000000800a */
[C---:B------:R-:W-:Y:S02]  /*25e0*/  LOP3.LUT R10, R12.reuse, 0x7fffff, RZ, 0xc0, !PT ;  /* 0x007fffff0c0a7812 */ /* 0x040fe400078ec0ff */
[----:B------:R-:W-:Y:S02]  /*25f0*/  FSETP.NEU.FTZ.AND P0, PT, R12, R11, PT ;  /* 0x0000000b0c00720b */ /* 0x000fe40003f1d000 */
[----:B------:R-:W-:Y:S02]  /*2600*/  LOP3.LUT R10, R10, 0x800000, RZ, 0xfc, !PT ;  /* 0x008000000a0a7812 */ /* 0x000fe400078efcff */
[----:B------:R-:W-:Y:S02]  /*2610*/  SEL R11, RZ, 0xffffffff, !P0 ;  /* 0xffffffffff0b7807 */ /* 0x000fe40004000000 */
[----:B------:R-:W-:Y:S02]  /*2620*/  LOP3.LUT R12, R13, R10, RZ, 0xc0, !PT ;  /* 0x0000000a0d0c7212 */ /* 0x000fe400078ec0ff */
[----:B------:R-:W-:-:S02]  /*2630*/  IADD3 R11, PT, PT, -R11, RZ, RZ ;  /* 0x000000ff0b0b7210 */ /* 0x000fc40007ffe1ff */
[-C--:B------:R-:W-:Y:S02]  /*2640*/  SHF.R.U32.HI R12, RZ, R3.reuse, R12 ;  /* 0x00000003ff0c7219 */ /* 0x080fe4000001160c */
[----:B------:R-:W-:Y:S02]  /*2650*/  LOP3.LUT P1, RZ, R11, R3, R10, 0xf8, !PT ;  /* 0x000000030bff7212 */ /* 0x000fe4000782f80a */
[C---:B------:R-:W-:Y:S02]  /*2660*/  LOP3.LUT P0, RZ, R12.reuse, 0x1, RZ, 0xc0, !PT ;  /* 0x000000010cff7812 */ /* 0x040fe4000780c0ff */
[----:B------:R-:W-:-:S04]  /*2670*/  LOP3.LUT P2, RZ, R12, 0x2, RZ, 0xc0, !PT ;  /* 0x000000020cff7812 */ /* 0x000fc8000784c0ff */
[----:B------:R-:W-:Y:S02]  /*2680*/  PLOP3.LUT P0, PT, P0, P1, P2, 0xe0, 0x0 ;  /* 0x000000000000781c */ /* 0x000fe40000703c20 */
[----:B------:R-:W-:Y:S02]  /*2690*/  LOP3.LUT P1, RZ, R0, 0x7fffff, RZ, 0xc0, !PT ;  /* 0x007fffff00ff7812 */ /* 0x000fe4000782c0ff */
[----:B------:R-:W-:-:S04]  /*26a0*/  SEL R3, RZ, 0x1, !P0 ;  /* 0x00000001ff037807 */ /* 0x000fc80004000000 */
[----:B------:R-:W-:-:S04]  /*26b0*/  IADD3 R3, PT, PT, -R3, RZ, RZ ;  /* 0x000000ff03037210 */ /* 0x000fc80007ffe1ff */
[----:B------:R-:W-:Y:S02]  /*26c0*/  ISETP.GE.AND P0, PT, R3, RZ, PT ;  /* 0x000000ff0300720c */ /* 0x000fe40003f06270 */
[----:B------:R-:W-:-:S04]  /*26d0*/  IADD3 R3, PT, PT, R2, -0xfc, RZ ;  /* 0xffffff0402037810 */ /* 0x000fc80007ffe0ff */
[----:B------:R-:W-:-:S07]  /*26e0*/  SHF.R.U32.HI R3, RZ, R3, R10 ;  /* 0x00000003ff037219 */ /* 0x000fce000001160a */
[----:B------:R-:W-:-:S04]  /*26f0*/  @!P0 IADD3 R3, PT, PT, R3, 0x1, RZ ;  /* 0x0000000103038810 */ /* 0x000fc80007ffe0ff */
[----:B------:R-:W-:-:S04]  /*2700*/  @!P1 SHF.L.U32 R3, R3, 0x1, RZ ;  /* 0x0000000103039819 */ /* 0x000fc800000006ff */
[----:B------:R-:W-:Y:S01]  /*2710*/  LOP3.LUT R3, R3, 0x80000000, R0, 0xf8, !PT ;  /* 0x8000000003037812 */ /* 0x000fe200078ef800 */
[----:B------:R-:W-:Y:S06]  /*2720*/  BRA `(.L_x_55) ;  /* 0x0000000000047947 */ /* 0x000fec0003800000 */
.L_x_56:
[----:B------:R0:W1:Y:S02]  /*2730*/  MUFU.RCP R3, R0 ;  /* 0x0000000000037308 */ /* 0x0000640000001000 */
.L_x_55:
[----:B------:R-:W-:Y:S05]  /*2740*/  BSYNC.RECONVERGENT B0 ;  /* 0x0000000000007941 */ /* 0x000fea0003800200 */
.L_x_53:
[----:B-1----:R-:W-:Y:S01]  /*2750*/  MOV R9, R3 ;  /* 0x0000000300097202 */ /* 0x002fe20000000f00 */
[----:B------:R-:W-:Y:S01]  /*2760*/  HFMA2 R3, -RZ, RZ, 0, 0 ;  /* 0x00000000ff037431 */ /* 0x000fe200000001ff */
[----:B------:R-:W-:-:S04]  /*2770*/  MOV R2, R8 ;  /* 0x0000000800027202 */ /* 0x000fc80000000f00 */
[----:B0-----:R-:W-:Y:S05]  /*2780*/  RET.REL.NODEC R2 `(matrixSigmoid) ;  /* 0xffffffd8021c7950 */ /* 0x001fea0003c3ffff */
.L_x_57:
        /* <DEDUP_REMOVED lines=15> */
.L_x_60:


//--------------------- .text.matrixAddScalar     --------------------------
	.section	.text.matrixAddScalar,"ax",@progbits
	.align	128
        .global         matrixAddScalar
        .type           matrixAddScalar,@function
        .size           matrixAddScalar,(.L_x_63 - matrixAddScalar)
        .other          matrixAddScalar,@"STO_CUDA_ENTRY STV_DEFAULT"
matrixAddScalar:
.text.matrixAddScalar:
[----:B------:R-:W-:Y:S01]  /*0000*/  LDC R1, c[0x0][0x37c] ;  /* 0x0000df00ff017b82 */ /* 0x000fe20000000800 */
[----:B------:R-:W0:Y:S07]  /*0010*/  S2R R5, SR_TID.Y ;  /* 0x0000000000057919 */ /* 0x000e2e0000002200 */
[----:B------:R-:W0:Y:S01]  /*0020*/  S2UR UR4, SR_CTAID.Y ;  /* 0x00000000000479c3 */ /* 0x000e220000002600 */
[----:B------:R-:W1:Y:S07]  /*0030*/  S2R R7, SR_TID.X ;  /* 0x0000000000077919 */ /* 0x000e6e0000002100 */
[----:B------:R-:W0:Y:S08]  /*0040*/  LDC R0, c[0x0][0x364] ;  /* 0x0000d900ff007b82 */ /* 0x000e300000000800 */
[----:B------:R-:W1:Y:S08]  /*0050*/  S2UR UR5, SR_CTAID.X ;  /* 0x00000000000579c3 */ /* 0x000e700000002500 */
[----:B------:R-:W1:Y:S08]  /*0060*/  LDC R8, c[0x0][0x360] ;  /* 0x0000d800ff087b82 */ /* 0x000e700000000800 */
[----:B------:R-:W2:Y:S01]  /*0070*/  LDC.64 R2, c[0x0][0x398] ;  /* 0x0000e600ff027b82 */ /* 0x000ea20000000a00 */
[----:B0-----:R-:W-:-:S02]  /*0080*/  IMAD R0, R0, UR4, R5 ;  /* 0x0000000400007c24 */ /* 0x001fc4000f8e0205 */
[----:B-1----:R-:W-:-:S03]  /*0090*/  IMAD R8, R8, UR5, R7 ;  /* 0x0000000508087c24 */ /* 0x002fc6000f8e0207 */
[----:B--2---:R-:W-:-:S04]  /*00a0*/  ISETP.GE.AND P0, PT, R0, R2, PT ;  /* 0x000000020000720c */ /* 0x004fc80003f06270 */
[----:B------:R-:W-:-:S13]  /*00b0*/  ISETP.GE.OR P0, PT, R8, R3, P0 ;  /* 0x000000030800720c */ /* 0x000fda0000706670 */
[----:B------:R-:W-:Y:S05]  /*00c0*/  @P0 EXIT ;  /* 0x000000000000094d */ /* 0x000fea0003800000 */
[----:B------:R-:W0:Y:S01]  /*00d0*/  LDC.64 R4, c[0x0][0x380] ;  /* 0x0000e000ff047b82 */ /* 0x000e220000000a00 */
[----:B------:R-:W1:Y:S01]  /*00e0*/  LDCU.64 UR4, c[0x0][0x358] ;  /* 0x00006b00ff0477ac */ /* 0x000e620008000a00 */
[----:B------:R-:W-:Y:S01]  /*00f0*/  IMAD R8, R0, R3, R8 ;  /* 0x0000000300087224 */ /* 0x000fe200078e0208 */
[----:B------:R-:W2:Y:S05]  /*0100*/  LDCU UR6, c[0x0][0x388] ;  /* 0x00007100ff0677ac */ /* 0x000eaa0008000800 */
[----:B------:R-:W3:Y:S01]  /*0110*/  LDC.64 R6, c[0x0][0x390] ;  /* 0x0000e400ff067b82 */ /* 0x000ee20000000a00 */
[----:B0-----:R-:W-:-:S06]  /*0120*/  IMAD.WIDE R10, R8, 0x4, R4 ;  /* 0x00000004080a7825 */ /* 0x001fcc00078e0204 */
[----:B-1----:R-:W2:Y:S01]  /*0130*/  LDG.E R10, desc[UR4][R10.64] ;  /* 0x000000040a0a7981 */ /* 0x002ea2000c1e1900 */
[----:B------:R-:W-:Y:S01]  /*0140*/  IADD3 R9, PT, PT, R0, 0x4, RZ ;  /* 0x0000000400097810 */ /* 0x000fe20007ffe0ff */
[----:B---3--:R-:W-:-:S03]  /*0150*/  IMAD.WIDE R12, R8, 0x4, R6 ;  /* 0x00000004080c7825 */ /* 0x008fc600078e0206 */
[----:B------:R-:W-:Y:S01]  /*0160*/  ISETP.GE.U32.AND P0, PT, R9, R2, PT ;  /* 0x000000020900720c */ /* 0x000fe20003f06070 */
[----:B--2---:R-:W-:-:S05]  /*0170*/  FADD R9, R10, UR6 ;  /* 0x000000060a097e21 */ /* 0x004fca0008000000 */
[----:B------:R0:W-:Y:S07]  /*0180*/  STG.E desc[UR4][R12.64], R9 ;  /* 0x000000090c007986 */ /* 0x0001ee000c101904 */
[----:B------:R-:W-:Y:S05]  /*0190*/  @P0 EXIT ;  /* 0x000000000000094d */ /* 0x000fea0003800000 */
[----:B0-----:R-:W-:-:S05]  /*01a0*/  LEA R13, R3, R8, 0x2 ;  /* 0x00000008030d7211 */ /* 0x001fca00078e10ff */
[----:B------:R-:W-:-:S06]  /*01b0*/  IMAD.WIDE R10, R13, 0x4, R4 ;  /* 0x000000040d0a7825 */ /* 0x000fcc00078e0204 */
[----:B------:R-:W2:Y:S01]  /*01c0*/  LDG.E R10, desc[UR4][R10.64] ;  /* 0x000000040a0a7981 */ /* 0x000ea2000c1e1900 */
[----:B------:R-:W-:Y:S01]  /*01d0*/  IADD3 R9, PT, PT, R0, 0x8, RZ ;  /* 0x0000000800097810 */ /* 0x000fe20007ffe0ff */
[----:B------:R-:W-:-:S03]  /*01e0*/  IMAD.WIDE R12, R13, 0x4, R6 ;  /* 0x000000040d0c7825 */ /* 0x000fc600078e0206 */
[----:B------:R-:W-:Y:S01]  /*01f0*/  ISETP.GE.U32.AND P0, PT, R9, R2, PT ;  /* 0x000000020900720c */ /* 0x000fe20003f06070 */
[----:B--2---:R-:W-:-:S05]  /*0200*/  FADD R9, R10, UR6 ;  /* 0x000000060a097e21 */ /* 0x004fca0008000000 */
[----:B------:R0:W-:Y:S07]  /*0210*/  STG.E desc[UR4][R12.64], R9 ;  /* 0x000000090c007986 */ /* 0x0001ee000c101904 */
[----:B------:R-:W-:Y:S05]  /*0220*/  @P0 EXIT ;  /* 0x000000000000094d */ /* 0x000fea0003800000 */
[----:B0-----:R-:W-:-:S05]  /*0230*/  LEA R9, R3, R8, 0x3 ;  /* 0x0000000803097211 */ /* 0x001fca00078e18ff */
[----:B------:R-:W-:-:S06]  /*0240*/  IMAD.WIDE R10, R9, 0x4, R4 ;  /* 0x00000004090a7825 */ /* 0x000fcc00078e0204 */
[----:B------:R-:W2:Y:S01]  /*0250*/  LDG.E R10, desc[UR4][R10.64] ;  /* 0x000000040a0a7981 */ /* 0x000ea2000c1e1900 */
[----:B------:R-:W-:-:S04]  /*0260*/  IADD3 R13, PT, PT, R0, 0xc, RZ ;  /* 0x0000000c000d7810 */ /* 0x000fc80007ffe0ff */
[----:B------:R-:W-:Y:S01]  /*0270*/  ISETP.GE.U32.AND P0, PT, R13, R2, PT ;  /* 0x000000020d00720c */ /* 0x000fe20003f06070 */
[----:B------:R-:W-:-:S04]  /*0280*/  IMAD.WIDE R12, R9, 0x4, R6 ;  /* 0x00000004090c7825 */ /* 0x000fc800078e0206 */
[----:B--2---:R-:W-:-:S05]  /*0290*/  FADD R15, R10, UR6 ;  /* 0x000000060a0f7e21 */ /* 0x004fca0008000000 */
[----:B------:R0:W-:Y:S03]  /*02a0*/  STG.E desc[UR4][R12.64], R15 ;  /* 0x0000000f0c007986 */ /* 0x0001e6000c101904 */
[----:B------:R-:W-:Y:S05]  /*02b0*/  @P0 EXIT ;  /* 0x000000000000094d */ /* 0x000fea0003800000 */
[----:B------:R-:W-:-:S05]  /*02c0*/  LEA R9, R3, R9, 0x2 ;  /* 0x0000000903097211 */ /* 0x000fca00078e10ff */
[----:B------:R-:W-:-:S06]  /*02d0*/  IMAD.WIDE R10, R9, 0x4, R4 ;  /* 0x00000004090a7825 */ /* 0x000fcc00078e0204 */
[----:B------:R-:W2:Y:S01]  /*02e0*/  LDG.E R10, desc[UR4][R10.64] ;  /* 0x000000040a0a7981 */ /* 0x000ea2000c1e1900 */
[----:B0-----:R-:W-:-:S04]  /*02f0*/  IADD3 R13, PT, PT, R0, 0x10, RZ ;  /* 0x00000010000d7810 */ /* 0x001fc80007ffe0ff */
[----:B------:R-:W-:Y:S01]  /*0300*/  ISETP.GE.U32.AND P0, PT, R13, R2, PT ;  /* 0x000000020d00720c */ /* 0x000fe20003f06070 */
[----:B------:R-:W-:-:S04]  /*0310*/  IMAD.WIDE R12, R9, 0x4, R6 ;  /* 0x00000004090c7825 */ /* 0x000fc800078e0206 */
[----:B--2---:R-:W-:-:S05]  /*0320*/  FADD R9, R10, UR6 ;  /* 0x000000060a097e21 */ /* 0x004fca0008000000 */
[----:B------:R0:W-:Y:S03]  /*0330*/  STG.E desc[UR4][R12.64], R9 ;  /* 0x000000090c007986 */ /* 0x0001e6000c101904 */
        /* <DEDUP_REMOVED lines=40> */
[----:B0-----:R-:W-:Y:S01]  /*05c0*/  IADD3 R9, PT, PT, R0, 0x24, RZ ;  /* 0x0000002400097810 */ /* 0x001fe20007ffe0ff */
        /* <DEDUP_REMOVED lines=62> */
[----:B------:R-:W-:-:S04]  /*09b0*/  IMAD.WIDE R6, R3, 0x4, R6 ;  /* 0x0000000403067825 */ /* 0x000fc800078e0206 */
[----:B--2---:R-:W-:-:S05]  /*09c0*/  FADD R3, R4, UR6 ;  /* 0x0000000604037e21 */ /* 0x004fca0008000000 */
[----:B------:R-:W-:Y:S01]  /*09d0*/  STG.E desc[UR4][R6.64], R3 ;  /* 0x0000000306007986 */ /* 0x000fe2000c101904 */
[----:B------:R-:W-:Y:S05]  /*09e0*/  EXIT ;  /* 0x000000000000794d */ /* 0x000fea0003800000 */
.L_x_58:
        /* <DEDUP_REMOVED lines=9> */
.L_x_63:


//--------------------- .text.matrixAddMatrix     --------------------------
	.section	.text.matrixAddMatrix,"ax",@progbits
	.align	128
        .global         matrixAddMatrix
        .type           matrixAddMatrix,@function
        .size           matrixAddMatrix,(.L_x_64 - matrixAddMatrix)
        .other          matrixAddMatrix,@"STO_CUDA_ENTRY STV_DEFAULT"
matrixAddMatrix:
.text.matrixAddMatrix:
        /* <DEDUP_REMOVED lines=15> */
[----:B------:R-:W-:-:S06]  /*00f0*/  IMAD R10, R0, R3, R10 ;  /* 0x00000003000a7224 */ /* 0x000fcc00078e020a */
[----:B------:R-:W2:Y:S08]  /*0100*/  LDC.64 R6, c[0x0][0x388] ;  /* 0x0000e200ff067b82 */ /* 0x000eb00000000a00 */
[----:B------:R-:W3:Y:S01]  /*0110*/  LDC.64 R8, c[0x0][0x390] ;  /* 0x0000e400ff087b82 */ /* 0x000ee20000000a00 */
[----:B0-----:R-:W-:-:S06]  /*0120*/  IMAD.WIDE R12, R10, 0x4, R4 ;  /* 0x000000040a0c7825 */ /* 0x001fcc00078e0204 */
[----:B-1----:R-:W4:Y:S01]  /*0130*/  LDG.E R12, desc[UR4][R12.64] ;  /* 0x000000040c0c7981 */ /* 0x002f22000c1e1900 */
[----:B--2---:R-:W-:-:S06]  /*0140*/  IMAD.WIDE R14, R10, 0x4, R6 ;  /* 0x000000040a0e7825 */ /* 0x004fcc00078e0206 */
[----:B------:R-:W4:Y:S01]  /*0150*/  LDG.E R15, desc[UR4][R14.64] ;  /* 0x000000040e0f7981 */ /* 0x000f22000c1e1900 */
[----:B------:R-:W-:-:S04]  /*0160*/  IADD3 R11, PT, PT, R0, 0x4, RZ ;  /* 0x00000004000b7810 */ /* 0x000fc80007ffe0ff */
[----:B------:R-:W-:Y:S01]  /*0170*/  ISETP.GE.U32.AND P0, PT, R11, R2, PT ;  /* 0x000000020b00720c */ /* 0x000fe20003f06070 */
[----:B---3--:R-:W-:-:S04]  /*0180*/  IMAD.WIDE R16, R10, 0x4, R8 ;  /* 0x000000040a107825 */ /* 0x008fc800078e0208 */
[----:B----4-:R-:W-:-:S05]  /*0190*/  FADD R11, R12, R15 ;  /* 0x0000000f0c0b7221 */ /* 0x010fca0000000000 */
[----:B------:R0:W-:Y:S03]  /*01a0*/  STG.E desc[UR4][R16.64], R11 ;  /* 0x0000000b10007986 */ /* 0x0001e6000c101904 */
[----:B------:R-:W-:Y:S05]  /*01b0*/  @P0 EXIT ;  /* 0x000000000000094d */ /* 0x000fea0003800000 */
[----:B0-----:R-:W-:-:S05]  /*01c0*/  LEA R17, R3, R10, 0x2 ;  /* 0x0000000a03117211 */ /* 0x001fca00078e10ff */
[----:B------:R-:W-:-:S04]  /*01d0*/  IMAD.WIDE R12, R17, 0x4, R4 ;  /* 0x00000004110c7825 */ /* 0x000fc800078e0204 */
[C---:B------:R-:W-:Y:S02]  /*01e0*/  IMAD.WIDE R14, R17.reuse, 0x4, R6 ;  /* 0x00000004110e7825 */ /* 0x040fe400078e0206 */
[----:B------:R-:W2:Y:S04]  /*01f0*/  LDG.E R12, desc[UR4][R12.64] ;  /* 0x000000040c0c7981 */ /* 0x000ea8000c1e1900 */
[----:B------:R-:W2:Y:S01]  /*0200*/  LDG.E R15, desc[UR4][R14.64] ;  /* 0x000000040e0f7981 */ /* 0x000ea2000c1e1900 */
[----:B------:R-:W-:Y:S01]  /*0210*/  IADD3 R11, PT, PT, R0, 0x8, RZ ;  /* 0x00000008000b7810 */ /* 0x000fe20007ffe0ff */
[----:B------:R-:W-:-:S03]  /*0220*/  IMAD.WIDE R16, R17, 0x4, R8 ;  /* 0x0000000411107825 */ /* 0x000fc600078e0208 */
[----:B------:R-:W-:Y:S01]  /*0230*/  ISETP.GE.U32.AND P0, PT, R11, R2, PT ;  /* 0x000000020b00720c */ /* 0x000fe20003f06070 */
[----:B--2---:R-:W-:-:S05]  /*0240*/  FADD R11, R12, R15 ;  /* 0x0000000f0c0b7221 */ /* 0x004fca0000000000 */
[----:B------:R0:W-:Y:S07]  /*0250*/  STG.E desc[UR4][R16.64], R11 ;  /* 0x0000000b10007986 */ /* 0x0001ee000c101904 */
[----:B------:R-:W-:Y:S05]  /*0260*/  @P0 EXIT ;  /* 0x000000000000094d */ /* 0x000fea0003800000 */
[----:B0-----:R-:W-:-:S05]  /*0270*/  LEA R11, R3, R10, 0x3 ;  /* 0x0000000a030b7211 */ /* 0x001fca00078e18ff */
[----:B------:R-:W-:-:S04]  /*0280*/  IMAD.WIDE R12, R11, 0x4, R4 ;  /* 0x000000040b0c7825 */ /* 0x000fc800078e0204 */
[----:B------:R-:W-:Y:S02]  /*0290*/  IMAD.WIDE R14, R11, 0x4, R6 ;  /* 0x000000040b0e7825 */ /* 0x000fe400078e0206 */
[----:B------:R-:W2:Y:S04]  /*02a0*/  LDG.E R12, desc[UR4][R12.64] ;  /* 0x000000040c0c7981 */ /* 0x000ea8000c1e1900 */
[----:B------:R-:W2:Y:S01]  /*02b0*/  LDG.E R15, desc[UR4][R14.64] ;  /* 0x000000040e0f7981 */ /* 0x000ea2000c1e1900 */
[----:B------:R-:W-:-:S04]  /*02c0*/  IADD3 R17, PT, PT, R0, 0xc, RZ ;  /* 0x0000000c00117810 */ /* 0x000fc80007ffe0ff */
[----:B------:R-:W-:Y:S01]  /*02d0*/  ISETP.GE.U32.AND P0, PT, R17, R2, PT ;  /* 0x000000021100720c */ /* 0x000fe20003f06070 */
[----:B------:R-:W-:-:S04]  /*02e0*/  IMAD.WIDE R16, R11, 0x4, R8 ;  /* 0x000000040b107825 */ /* 0x000fc800078e0208 */
[----:B--2---:R-:W-:-:S05]  /*02f0*/  FADD R19, R12, R15 ;  /* 0x0000000f0c137221 */ /* 0x004fca0000000000 */
[----:B------:R0:W-:Y:S03]  /*0300*/  STG.E desc[UR4][R16.64], R19 ;  /* 0x0000001310007986 */ /* 0x0001e6000c101904 */
[----:B------:R-:W-:Y:S05]  /*0310*/  @P0 EXIT ;  /* 0x000000000000094d */ /* 0x000fea0003800000 */
[----:B------:R-:W-:-:S05]  /*0320*/  LEA R11, R3, R11, 0x2 ;  /* 0x0000000b030b7211 */ /* 0x000fca00078e10ff */
[----:B------:R-:W-:-:S04]  /*0330*/  IMAD.WIDE R12, R11, 0x4, R4 ;  /* 0x000000040b0c7825 */ /* 0x000fc800078e0204 */
[----:B------:R-:W-:Y:S02]  /*0340*/  IMAD.WIDE R14, R11, 0x4, R6 ;  /* 0x000000040b0e7825 */ /* 0x000fe400078e0206 */
[----:B------:R-:W2:Y:S04]  /*0350*/  LDG.E R12, desc[UR4][R12.64] ;  /* 0x000000040c0c7981 */ /* 0x000ea8000c1e1900 */
[----:B------:R-:W2:Y:S01]  /*0360*/  LDG.E R15, desc[UR4][R14.64] ;  /* 0x000000040e0f7981 */ /* 0x000ea2000c1e1900 */
[----:B0-----:R-:W-:-:S04]  /*0370*/  IADD3 R17, PT, PT, R0, 0x10, RZ ;  /* 0x0000001000117810 */ /* 0x001fc80007ffe0ff */
[----:B------:R-:W-:Y:S01]  /*0380*/  ISETP.GE.U32.AND P0, PT, R17, R2, PT ;  /* 0x000000021100720c */ /* 0x000fe20003f06070 */
[----:B------:R-:W-:-:S04]  /*0390*/  IMAD.WIDE R16, R11, 0x4, R8 ;  /* 0x000000040b107825 */ /* 0x000fc800078e0208 */
[----:B--2---:R-:W-:-:S05]  /*03a0*/  FADD R11, R12, R15 ;  /* 0x0000000f0c0b7221 */ /* 0x004fca0000000000 */
[----:B------:R0:W-:Y:S03]  /*03b0*/  STG.E desc[UR4][R16.64], R11 ;  /* 0x0000000b10007986 */ /* 0x0001e6000c101904 */
        /* <DEDUP_REMOVED lines=50> */
[----:B0-----:R-:W-:Y:S01]  /*06e0*/  IADD3 R11, PT, PT, R0, 0x24, RZ ;  /* 0x00000024000b7810 */ /* 0x001fe20007ffe0ff */
[----:B------:R-:W-:-:S03]  /*06f0*/  IMAD.WIDE R16, R10, 0x4, R8 ;  /* 0x000000040a107825 */ /* 0x000fc600078e0208 */
[----:B------:R-:W-:Y:S01]  /*0700*/  ISETP.GE.U32.AND P0, PT, R11, R2, PT ;  /* 0x000000020b00720c */ /* 0x000fe20003f06070 */
[----:B--2---:R-:W-:-:S05]  /*0710*/  FADD R11, R12, R15 ;  /* 0x0000000f0c0b7221 */ /* 0x004fca0000000000 */
[----:B------:R0:W-:Y:S07]  /*0720*/  STG.E desc[UR4][R16.64], R11 ;  /* 0x0000000b10007986 */ /* 0x0001ee000c101904 */
        /* <DEDUP_REMOVED lines=69> */
[C---:B------:R-:W-:Y:S02]  /*0b80*/  IMAD.WIDE R6, R3.reuse, 0x4, R6 ;  /* 0x0000000403067825 */ /* 0x040fe400078e0206 */
[----:B------:R-:W2:Y:S04]  /*0b90*/  LDG.E R4, desc[UR4][R4.64] ;  /* 0x0000000404047981 */ /* 0x000ea8000c1e1900 */
[----:B------:R-:W2:Y:S01]  /*0ba0*/  LDG.E R7, desc[UR4][R6.64] ;  /* 0x0000000406077981 */ /* 0x000ea2000c1e1900 */
[----:B------:R-:W-:-:S04]  /*0bb0*/  IMAD.WIDE R8, R3, 0x4, R8 ;  /* 0x0000000403087825 */ /* 0x000fc800078e0208 */
[----:B--2---:R-:W-:-:S05]  /*0bc0*/  FADD R3, R4, R7 ;  /* 0x0000000704037221 */ /* 0x004fca0000000000 */
[----:B------:R-:W-:Y:S01]  /*0bd0*/  STG.E desc[UR4][R8.64], R3 ;  /* 0x0000000308007986 */ /* 0x000fe2000c101904 */
[----:B------:R-:W-:Y:S05]  /*0be0*/  EXIT ;  /* 0x000000000000794d */ /* 0x000fea0003800000 */
.L_x_59:
        /* <DEDUP_REMOVED lines=9> */
.L_x_64:


//--------------------- .nv.shared.matrixMulMatrix --------------------------
	.section	.nv.shared.matrixMulMatrix,"aw",@nobits
	.sectionflags	@""
	.align	4
.nv.shared.matrixMulMatrix:
	.zero		33792


//--------------------- .nv.shared.reserved.0     --------------------------
	.section	.nv.shared.reserved.0,"aw",@nobits
	.weak		__nv_reservedSMEM_offset_0_alias
	.size		__nv_reservedSMEM_offset_0_alias, 0, 64
	.other		__nv_reservedSMEM_offset_0_alias,@"STO_CUDA_RESERVED_SHARED STV_DEFAULT"
__nv_reservedSMEM_offset_0_alias:
	.zero		0
	.zero		64


//--------------------- .nv.constant0.matrixMulMatrix --------------------------
	.section	.nv.constant0.matrixMulMatrix,"a",@progbits
	.sectionflags	@""
	.align	4
.nv.constant0.matrixMulMatrix:
	.zero		944


//--------------------- .nv.constant0.matrixSigmoid --------------------------
	.section	.nv.constant0.matrixSigmoid,"a",@progbits
	.sectionflags	@""
	.align	4
.nv.constant0.matrixSigmoid:
	.zero		920


//--------------------- .nv.constant0.matrixAddScalar --------------------------
	.section	.nv.constant0.matrixAddScalar,"a",@progbits
	.sectionflags	@""
	.align	4
.nv.constant0.matrixAddScalar:
	.zero		928


//--------------------- .nv.constant0.matrixAddMatrix --------------------------
	.section	.nv.constant0.matrixAddMatrix,"a",@progbits
	.sectionflags	@""
	.align	4
.nv.constant0.matrixAddMatrix:
	.zero		928


//--------------------- SYMBOLS --------------------------

	.type		.nv.reservedSmem.offset0,@object
	.size		.nv.reservedSmem.offset0,0x4
	.type		.nv.reservedSmem.cap,@object
	.size		.nv.reservedSmem.cap,0x4
